// auto-generated by cutlass_sweep.gemm — config: {"arch": "sm_90", "cluster_m": 2, "cluster_n": 1, "dtype": "e4m3", "stages": 3, "tile_k": 64, "tile_m": 128, "tile_n": 256}
#include "cutlass/cutlass.h"
#include "cutlass/gemm/collective/collective_builder.hpp"
#include "cutlass/gemm/device/gemm_universal_adapter.h"
#include "cutlass/gemm/kernel/gemm_universal.hpp"
#include "cutlass/epilogue/collective/collective_builder.hpp"

using ElemA = cutlass::float_e4m3_t;
using ElemB = cutlass::float_e4m3_t;
using ElemCD = cutlass::float_e4m3_t;
using Acc  = float;
using TileShape    = cute::Shape<cute::_128, cute::_256, cute::_64>;
using ClusterShape = cute::Shape<cute::_2, cute::_1, cute::_1>;

using CollectiveEpilogue = typename cutlass::epilogue::collective::CollectiveBuilder<
    cutlass::arch::Sm90, cutlass::arch::OpClassTensorOp,
    TileShape, ClusterShape,
    cutlass::epilogue::collective::EpilogueTileAuto,
    Acc, Acc,
    ElemCD, cutlass::layout::RowMajor, 128 / cutlass::sizeof_bits<ElemCD>::value,
    ElemCD, cutlass::layout::RowMajor, 128 / cutlass::sizeof_bits<ElemCD>::value,
    cutlass::epilogue::collective::EpilogueScheduleAuto
  >::CollectiveOp;

using CollectiveMainloop = typename cutlass::gemm::collective::CollectiveBuilder<
    cutlass::arch::Sm90, cutlass::arch::OpClassTensorOp,
    ElemA, cutlass::layout::RowMajor, 128 / cutlass::sizeof_bits<ElemA>::value,
    ElemB, cutlass::layout::ColumnMajor, 128 / cutlass::sizeof_bits<ElemB>::value,
    Acc,
    TileShape, ClusterShape,
    cutlass::gemm::collective::StageCount<3>,
    cutlass::gemm::collective::KernelScheduleAuto
  >::CollectiveOp;

using GemmKernel = cutlass::gemm::kernel::GemmUniversal<
    cute::Shape<int,int,int,int>,
    CollectiveMainloop,
    CollectiveEpilogue
>;
using Gemm = cutlass::gemm::device::GemmUniversalAdapter<GemmKernel>;

// Force the device kernel symbol into the cubin without needing a host main.
auto* _anchor = &cutlass::device_kernel<GemmKernel>;


// ===== COMPILED SASS (sm_90a) =====

	.target	sm_90a

	.elftype	@"ET_EXEC"


//--------------------- .note.nv.tkinfo           --------------------------
	.section	.note.nv.tkinfo,"",@"SHT_NOTE"
	.sectionflags	@"SHF_NOTE_NV_TKINFO"
	.tkinfo
        /*0018*/ 	.word	0x00000002
        /*0030*/ 	.string	""
        /*0030*/ 	.string	"ptxas"
        /*0030*/ 	.string	"Cuda compilation tools, release 13.0, V13.0.88"
        /*0030*/ 	.string	"Build cuda_13.0.r13.0/compiler.36424714_0"
        /*0030*/ 	.string	"-arch sm_90a -m 64 "



//--------------------- .note.nv.cuinfo           --------------------------
	.section	.note.nv.cuinfo,"",@"SHT_NOTE"
	.sectionflags	@"SHF_NOTE_NV_CUINFO"
        /*0018*/ 	.short	0x0002
        /*001a*/ 	.short	0x005a
        /*001c*/ 	.short	0x0082
	.zero		2


//--------------------- .nv.info                  --------------------------
	.section	.nv.info,"",@"SHT_CUDA_INFO"
	.align	4


	//----- nvinfo : EIATTR_REGCOUNT
	.align		4
        /*0000*/ 	.byte	0x04, 0x2f
        /*0002*/ 	.short	(.L_12 - .L_11)
	.align		4
.L_11:
        /*0004*/ 	.word	index@(_ZN7cutlass13device_kernelINS_4gemm6kernel13GemmUniversalIN4cute5tupleIJiiiiEEENS1_10collective13CollectiveMmaINS1_37MainloopSm90TmaGmmaWarpSpecializedFP8ILi3ENS5_IJNS4_1CILi2EEENSA_ILi1EEESC_EEENS1_35KernelTmaWarpSpecializedCooperativeEEENS5_IJNSA_ILi128EEENSA_ILi256EEENSA_ILi64EEEEEENS_12float_e4m3_tENS5_IJlSC_lEEESK_SL_NS4_8TiledMMAINS4_8MMA_AtomIJNS4_4SM904GMMA31MMA_64x256x32_F32E4M3E4M3_SS_TNILNSP_7ScaleInE1ELSR_1EEEEEENS4_6LayoutISD_NS5_IJSC_NSA_ILi0EEESV_EEEEENS5_IJNS4_10UnderscoreESY_SY_EEEEENS4_13SM90_TMA_LOADENS4_14ComposedLayoutINS4_7SwizzleILi2ELi4ELi3EEENS4_18smem_ptr_flag_bitsILi8EEENSU_INS5_IJNSA_ILi8EEESI_EEENS5_IJSI_SC_EEEEEEEvNS4_8identityENS4_23SM90_TMA_LOAD_MULTICASTES1B_vS1C_EENS_8epilogue10collective6detail29Sm90TmaWarpSpecializedAdapterINS1G_15DefaultEpilogueISK_SL_SL_NS1F_6thread17LinearCombinationISK_Li1EffLNS1K_9ScaleType4KindE0ELNS_15FloatRoundStyleE2ESK_EENS1_15EpilogueDefaultEEEEEvvEEEEvNT_6ParamsE)
        /*0008*/ 	.word	0x000000a8


	//----- nvinfo : EIATTR_FRAME_SIZE
	.align		4
.L_12:
        /*000c*/ 	.byte	0x04, 0x11
        /*000e*/ 	.short	(.L_14 - .L_13)
	.align		4
.L_13:
        /*0010*/ 	.word	index@(_ZN7cutlass13device_kernelINS_4gemm6kernel13GemmUniversalIN4cute5tupleIJiiiiEEENS1_10collective13CollectiveMmaINS1_37MainloopSm90TmaGmmaWarpSpecializedFP8ILi3ENS5_IJNS4_1CILi2EEENSA_ILi1EEESC_EEENS1_35KernelTmaWarpSpecializedCooperativeEEENS5_IJNSA_ILi128EEENSA_ILi256EEENSA_ILi64EEEEEENS_12float_e4m3_tENS5_IJlSC_lEEESK_SL_NS4_8TiledMMAINS4_8MMA_AtomIJNS4_4SM904GMMA31MMA_64x256x32_F32E4M3E4M3_SS_TNILNSP_7ScaleInE1ELSR_1EEEEEENS4_6LayoutISD_NS5_IJSC_NSA_ILi0EEESV_EEEEENS5_IJNS4_10UnderscoreESY_SY_EEEEENS4_13SM90_TMA_LOADENS4_14ComposedLayoutINS4_7SwizzleILi2ELi4ELi3EEENS4_18smem_ptr_flag_bitsILi8EEENSU_INS5_IJNSA_ILi8EEESI_EEENS5_IJSI_SC_EEEEEEEvNS4_8identityENS4_23SM90_TMA_LOAD_MULTICASTES1B_vS1C_EENS_8epilogue10collective6detail29Sm90TmaWarpSpecializedAdapterINS1G_15DefaultEpilogueISK_SL_SL_NS1F_6thread17LinearCombinationISK_Li1EffLNS1K_9ScaleType4KindE0ELNS_15FloatRoundStyleE2ESK_EENS1_15EpilogueDefaultEEEEEvvEEEEvNT_6ParamsE)
        /*0014*/ 	.word	0x00000108


	//----- nvinfo : EIATTR_MIN_STACK_SIZE
	.align		4
.L_14:
        /*0018*/ 	.byte	0x04, 0x12
        /*001a*/ 	.short	(.L_16 - .L_15)
	.align		4
.L_15:
        /*001c*/ 	.word	index@(_ZN7cutlass13device_kernelINS_4gemm6kernel13GemmUniversalIN4cute5tupleIJiiiiEEENS1_10collective13CollectiveMmaINS1_37MainloopSm90TmaGmmaWarpSpecializedFP8ILi3ENS5_IJNS4_1CILi2EEENSA_ILi1EEESC_EEENS1_35KernelTmaWarpSpecializedCooperativeEEENS5_IJNSA_ILi128EEENSA_ILi256EEENSA_ILi64EEEEEENS_12float_e4m3_tENS5_IJlSC_lEEESK_SL_NS4_8TiledMMAINS4_8MMA_AtomIJNS4_4SM904GMMA31MMA_64x256x32_F32E4M3E4M3_SS_TNILNSP_7ScaleInE1ELSR_1EEEEEENS4_6LayoutISD_NS5_IJSC_NSA_ILi0EEESV_EEEEENS5_IJNS4_10UnderscoreESY_SY_EEEEENS4_13SM90_TMA_LOADENS4_14ComposedLayoutINS4_7SwizzleILi2ELi4ELi3EEENS4_18smem_ptr_flag_bitsILi8EEENSU_INS5_IJNSA_ILi8EEESI_EEENS5_IJSI_SC_EEEEEEEvNS4_8identityENS4_23SM90_TMA_LOAD_MULTICASTES1B_vS1C_EENS_8epilogue10collective6detail29Sm90TmaWarpSpecializedAdapterINS1G_15DefaultEpilogueISK_SL_SL_NS1F_6thread17LinearCombinationISK_Li1EffLNS1K_9ScaleType4KindE0ELNS_15FloatRoundStyleE2ESK_EENS1_15EpilogueDefaultEEEEEvvEEEEvNT_6ParamsE)
        /*0020*/ 	.word	0x00000108
.L_16:


//--------------------- .nv.compat                --------------------------
	.section	.nv.compat,"",@"SHT_CUDA_COMPAT_INFO"
	.align	4
        /*0000*/ 	.byte	0x02, 0x09, 0x01, 0x00, 0x02, 0x02, 0x04, 0x00, 0x02, 0x05, 0x05, 0x00, 0x03, 0x07, 0x01, 0x01
        /*0010*/ 	.byte	0x02, 0x03, 0x01, 0x00, 0x02, 0x06, 0x01, 0x00, 0x04, 0x0b, 0x08, 0x00, 0x00, 0x00, 0x00, 0x00
        /*0020*/ 	.byte	0x00, 0x00, 0x00, 0x00


//--------------------- .nv.info._ZN7cutlass13device_kernelINS_4gemm6kernel13GemmUniversalIN4cute5tupleIJiiiiEEENS1_10collective13CollectiveMmaINS1_37MainloopSm90TmaGmmaWarpSpecializedFP8ILi3ENS5_IJNS4_1CILi2EEENSA_ILi1EEESC_EEENS1_35KernelTmaWarpSpecializedCooperativeEEENS5_IJNSA_ILi128EEENSA_ILi256EEENSA_ILi64EEEEEENS_12float_e4m3_tENS5_IJlSC_lEEESK_SL_NS4_8TiledMMAINS4_8MMA_AtomIJNS4_4SM904GMMA31MMA_64x256x32_F32E4M3E4M3_SS_TNILNSP_7ScaleInE1ELSR_1EEEEEENS4_6LayoutISD_NS5_IJSC_NSA_ILi0EEESV_EEEEENS5_IJNS4_10UnderscoreESY_SY_EEEEENS4_13SM90_TMA_LOADENS4_14ComposedLayoutINS4_7SwizzleILi2ELi4ELi3EEENS4_18smem_ptr_flag_bitsILi8EEENSU_INS5_IJNSA_ILi8EEESI_EEENS5_IJSI_SC_EEEEEEEvNS4_8identityENS4_23SM90_TMA_LOAD_MULTICASTES1B_vS1C_EENS_8epilogue10collective6detail29Sm90TmaWarpSpecializedAdapterINS1G_15DefaultEpilogueISK_SL_SL_NS1F_6thread17LinearCombinationISK_Li1EffLNS1K_9ScaleType4KindE0ELNS_15FloatRoundStyleE2ESK_EENS1_15EpilogueDefaultEEEEEvvEEEEvNT_6ParamsE --------------------------
	.section	.nv.info._ZN7cutlass13device_kernelINS_4gemm6kernel13GemmUniversalIN4cute5tupleIJiiiiEEENS1_10collective13CollectiveMmaINS1_37MainloopSm90TmaGmmaWarpSpecializedFP8ILi3ENS5_IJNS4_1CILi2EEENSA_ILi1EEESC_EEENS1_35KernelTmaWarpSpecializedCooperativeEEENS5_IJNSA_ILi128EEENSA_ILi256EEENSA_ILi64EEEEEENS_12float_e4m3_tENS5_IJlSC_lEEESK_SL_NS4_8TiledMMAINS4_8MMA_AtomIJNS4_4SM904GMMA31MMA_64x256x32_F32E4M3E4M3_SS_TNILNSP_7ScaleInE1ELSR_1EEEEEENS4_6LayoutISD_NS5_IJSC_NSA_ILi0EEESV_EEEEENS5_IJNS4_10UnderscoreESY_SY_EEEEENS4_13SM90_TMA_LOADENS4_14ComposedLayoutINS4_7SwizzleILi2ELi4ELi3EEENS4_18smem_ptr_flag_bitsILi8EEENSU_INS5_IJNSA_ILi8EEESI_EEENS5_IJSI_SC_EEEEEEEvNS4_8identityENS4_23SM90_TMA_LOAD_MULTICASTES1B_vS1C_EENS_8epilogue10collective6detail29Sm90TmaWarpSpecializedAdapterINS1G_15DefaultEpilogueISK_SL_SL_NS1F_6thread17LinearCombinationISK_Li1EffLNS1K_9ScaleType4KindE0ELNS_15FloatRoundStyleE2ESK_EENS1_15EpilogueDefaultEEEEEvvEEEEvNT_6ParamsE,"",@"SHT_CUDA_INFO"
	.sectionflags	@""
	.align	4


	//----- nvinfo : EIATTR_CUDA_API_VERSION
	.align		4
        /*0000*/ 	.byte	0x04, 0x37
        /*0002*/ 	.short	(.L_18 - .L_17)
.L_17:
        /*0004*/ 	.word	0x00000082


	//----- nvinfo : EIATTR_KPARAM_INFO
	.align		4
.L_18:
        /*0008*/ 	.byte	0x04, 0x17
        /*000a*/ 	.short	(.L_20 - .L_19)
.L_19:
        /*000c*/ 	.word	0x00000000
        /*0010*/ 	.short	0x0000
        /*0012*/ 	.short	0x0070
        /*0014*/ 	.byte	0x00, 0xf0, 0x01, 0x10


	//----- nvinfo : EIATTR_SPARSE_MMA_MASK
	.align		4
.L_20:
        /*0018*/ 	.byte	0x03, 0x50
        /*001a*/ 	.short	0x0000


	//----- nvinfo : EIATTR_MAXREG_COUNT
	.align		4
        /*001c*/ 	.byte	0x03, 0x1b
        /*001e*/ 	.short	0x00a8


	//----- nvinfo : EIATTR_NUM_BARRIERS
	.align		4
        /*0020*/ 	.byte	0x02, 0x4c
        /*0022*/ 	.byte	0x01
	.zero		1


	//----- nvinfo : EIATTR_ANNOTATIONS
	.align		4
        /*0024*/ 	.byte	0x04, 0x55
        /*0026*/ 	.short	(.L_22 - .L_21)


	//   ....[0]....
.L_21:
        /*0028*/ 	.word	0x00000001
        /*002c*/ 	.byte	0xf0, 0x06, 0x00, 0x00, 0x01, 0x00, 0x00, 0x00, 0xe0, 0x07, 0x00, 0x00, 0x01, 0x00, 0x00, 0x00
        /* <DEDUP_REMOVED lines=198> */
        /*0c9c*/ 	.byte	0xa0, 0x02, 0x01, 0x00


	//----- nvinfo : EIATTR_MERCURY_ISA_VERSION
	.align		4
.L_22:
        /*0ca0*/ 	.byte	0x03, 0x5f
        /*0ca2*/ 	.short	0x0101


	//----- nvinfo : EIATTR_INT_WARP_WIDE_INSTR_OFFSETS
	.align		4
        /*0ca4*/ 	.byte	0x04, 0x31
        /*0ca6*/ 	.short	(.L_24 - .L_23)


	//   ....[0]....
.L_23:
        /*0ca8*/ 	.word	0x00000530


	//   ....[1]....
        /*0cac*/ 	.word	0x00000550


	//   ....[2]....
        /*0cb0*/ 	.word	0x000006c0


	//----- nvinfo : EIATTR_COOP_GROUP_MASK_REGIDS
	.align		4
.L_24:
        /*0cb4*/ 	.byte	0x04, 0x29
        /*0cb6*/ 	.short	(.L_26 - .L_25)


	//   ....[0]....
.L_25:
        /*0cb8*/ 	.word	0xffffffff


	//   ....[1]....
        /*0cbc*/ 	.word	0xffffffff


	//   ....[2]....
        /*0cc0*/ 	.word	0xffffffff


	//   ....[3]....
        /*0cc4*/ 	.word	0xffffffff


	//   ....[4]....
        /*0cc8*/ 	.word	0xffffffff


	//   ....[5]....
        /*0ccc*/ 	.word	0xffffffff


	//----- nvinfo : EIATTR_COOP_GROUP_INSTR_OFFSETS
	.align		4
.L_26:
        /*0cd0*/ 	.byte	0x04, 0x28
        /*0cd2*/ 	.short	(.L_28 - .L_27)


	//   ....[0]....
.L_27:
        /*0cd4*/ 	.word	0x00000070


	//   ....[1]....
        /*0cd8*/ 	.word	0x00000080


	//   ....[2]....
        /*0cdc*/ 	.word	0x000001a0


	//   ....[3]....
        /*0ce0*/ 	.word	0x000003a0


	//   ....[4]....
        /*0ce4*/ 	.word	0x00000820


	//   ....[5]....
        /*0ce8*/ 	.word	0x000015a0


	//----- nvinfo : EIATTR_REG_RECONFIG
	.align		4
.L_28:
        /*0cec*/ 	.byte	0x01, 0x54
	.zero		2


	//----- nvinfo : EIATTR_MBARRIER_INSTR_OFFSETS
	.align		4
        /*0cf0*/ 	.byte	0x04, 0x39
        /*0cf2*/ 	.short	(.L_30 - .L_29)


	//   ....[0]....
.L_29:
        /*0cf4*/ 	.word	0x00000320
        /*0cf8*/ 	.word	0x000000ff
        /*0cfc*/ 	.word	0x00000000
        /*0d00*/ 	.short	0x0100
        /*0d02*/ 	.byte	0x09
	.zero		1


	//   ....[1]....
        /*0d04*/ 	.word	0x00000330
        /*0d08*/ 	.word	0x000000ff
        /*0d0c*/ 	.word	0x00000018
        /*0d10*/ 	.short	0x0100
        /*0d12*/ 	.byte	0x09
	.zero		1


	//   ....[2]....
        /*0d14*/ 	.word	0x00000340
        /*0d18*/ 	.word	0x000000ff
        /*0d1c*/ 	.word	0x00000008
        /*0d20*/ 	.short	0x0100
        /*0d22*/ 	.byte	0x09
	.zero		1


	//   ....[3]....
        /*0d24*/ 	.word	0x00000350
        /*0d28*/ 	.word	0x000000ff
        /*0d2c*/ 	.word	0x00000020
        /*0d30*/ 	.short	0x0100
        /*0d32*/ 	.byte	0x09
	.zero		1


	//   ....[4]....
        /*0d34*/ 	.word	0x00000360
        /*0d38*/ 	.word	0x000000ff
        /*0d3c*/ 	.word	0x00000010
        /*0d40*/ 	.short	0x0100
        /*0d42*/ 	.byte	0x09
	.zero		1


	//   ....[5]....
        /*0d44*/ 	.word	0x00000370
        /*0d48*/ 	.word	0x000000ff
        /*0d4c*/ 	.word	0x00000028
        /*0d50*/ 	.short	0x0100
        /*0d52*/ 	.byte	0x09
	.zero		1


	//   ....[6]....
        /*0d54*/ 	.word	0x00000750
        /*0d58*/ 	.word	0x000000ff
        /*0d5c*/ 	.word	0x00000040
        /*0d60*/ 	.short	0x0100
        /*0d62*/ 	.byte	0x06
	.zero		1


	//   ....[7]....
        /*0d64*/ 	.word	0x000007c0
        /*0d68*/ 	.word	0x000000ff
        /*0d6c*/ 	.word	0x00000048
        /*0d70*/ 	.short	0x0100
        /*0d72*/ 	.byte	0x06
	.zero		1


	//   ....[8]....
        /*0d74*/ 	.word	0x00001db0
        /*0d78*/ 	.word	0x000000ff
        /*0d7c*/ 	.word	0x00000000
        /*0d80*/ 	.short	0x010a
        /*0d82*/ 	.byte	0x06
	.zero		1


	//   ....[9]....
        /*0d84*/ 	.word	0x00001df0
        /*0d88*/ 	.word	0x000000ff
        /*0d8c*/ 	.word	0x00000000
        /*0d90*/ 	.short	0x010a
        /*0d92*/ 	.byte	0x06
	.zero		1


	//   ....[10]....
        /*0d94*/ 	.word	0x00003000
        /*0d98*/ 	.word	0x000000ff
        /*0d9c*/ 	.word	0x00000000
        /*0da0*/ 	.short	0x010a
        /*0da2*/ 	.byte	0x09
	.zero		1


	//   ....[11]....
        /*0da4*/ 	.word	0x00003040
        /*0da8*/ 	.word	0x000000ff
        /*0dac*/ 	.word	0x00000000
        /*0db0*/ 	.short	0x010a
        /*0db2*/ 	.byte	0x09
	.zero		1


	//   ....[12]....
        /*0db4*/ 	.word	0x000040d0
        /*0db8*/ 	.word	0x000000e5
        /*0dbc*/ 	.word	0x00000000
        /*0dc0*/ 	.short	0x0101
        /*0dc2*/ 	.byte	0x3f
	.zero		1


	//   ....[13]....
        /*0dc4*/ 	.word	0x000052f0
        /*0dc8*/ 	.word	0x00000018
        /*0dcc*/ 	.word	0x00000000
        /*0dd0*/ 	.short	0x0101
        /*0dd2*/ 	.byte	0x3f
	.zero		1


	//   ....[14]....
        /*0dd4*/ 	.word	0x0000f530
        /*0dd8*/ 	.word	0x0000000d
        /*0ddc*/ 	.word	0x00000018
        /*0de0*/ 	.short	0x010a
        /*0de2*/ 	.byte	0x3f
	.zero		1


	//   ....[15]....
        /*0de4*/ 	.word	0x0000f910
        /*0de8*/ 	.word	0x00000004
        /*0dec*/ 	.word	0x00000048
        /*0df0*/ 	.short	0x0101
        /*0df2*/ 	.byte	0x3f
	.zero		1


	//   ....[16]....
        /*0df4*/ 	.word	0x00010080
        /*0df8*/ 	.word	0x00000005
        /*0dfc*/ 	.word	0x00000000
        /*0e00*/ 	.short	0x010a
        /*0e02*/ 	.byte	0x3f
	.zero		1


	//   ....[17]....
        /*0e04*/ 	.word	0x00010100
        /*0e08*/ 	.word	0x00000007
        /*0e0c*/ 	.word	0x00000000
        /*0e10*/ 	.short	0x010a
        /*0e12*/ 	.byte	0x3f
	.zero		1


	//   ....[18]....
        /*0e14*/ 	.word	0x00010190
        /*0e18*/ 	.word	0x00000003
        /*0e1c*/ 	.word	0x00000000
        /*0e20*/ 	.short	0x010a
        /*0e22*/ 	.byte	0x3f
	.zero		1


	//   ....[19]....
        /*0e24*/ 	.word	0x00010200
        /*0e28*/ 	.word	0x00000003
        /*0e2c*/ 	.word	0x00000000
        /*0e30*/ 	.short	0x010a
        /*0e32*/ 	.byte	0x3f
	.zero		1


	//   ....[20]....
        /*0e34*/ 	.word	0x00010270
        /*0e38*/ 	.word	0x00000000
        /*0e3c*/ 	.word	0x00000000
        /*0e40*/ 	.short	0x010a
        /*0e42*/ 	.byte	0x3f
	.zero		1


	//   ....[21]....
        /*0e44*/ 	.word	0x00010350
        /*0e48*/ 	.word	0x0000000d
        /*0e4c*/ 	.word	0x00000018
        /*0e50*/ 	.short	0x010a
        /*0e52*/ 	.byte	0x3f
	.zero		1


	//   ....[22]....
        /*0e54*/ 	.word	0x00010420
        /*0e58*/ 	.word	0x00000005
        /*0e5c*/ 	.word	0x00000000
        /*0e60*/ 	.short	0x010a
        /*0e62*/ 	.byte	0x3f
	.zero		1


	//   ....[23]....
        /*0e64*/ 	.word	0x00010470
        /*0e68*/ 	.word	0x00000007
        /*0e6c*/ 	.word	0x00000000
        /*0e70*/ 	.short	0x010a
        /*0e72*/ 	.byte	0x3f
	.zero		1


	//----- nvinfo : EIATTR_NUM_MBARRIERS
	.align		4
.L_30:
        /*0e74*/ 	.byte	0x03, 0x38
        /*0e76*/ 	.short	0x0008


	//----- nvinfo : EIATTR_EXIT_INSTR_OFFSETS
	.align		4
        /*0e78*/ 	.byte	0x04, 0x1c
        /*0e7a*/ 	.short	(.L_32 - .L_31)


	//   ....[0]....
.L_31:
        /*0e7c*/ 	.word	0x000009b0


	//   ....[1]....
        /*0e80*/ 	.word	0x00001240


	//   ....[2]....
        /*0e84*/ 	.word	0x0000ec10


	//   ....[3]....
        /*0e88*/ 	.word	0x0000f1a0


	//   ....[4]....
        /*0e8c*/ 	.word	0x000101e0


	//----- nvinfo : EIATTR_MAX_THREADS
	.align		4
.L_32:
        /*0e90*/ 	.byte	0x04, 0x05
        /*0e92*/ 	.short	(.L_34 - .L_33)
.L_33:
        /*0e94*/ 	.word	0x00000180
        /*0e98*/ 	.word	0x00000001
        /*0e9c*/ 	.word	0x00000001


	//----- nvinfo : EIATTR_CRS_STACK_SIZE
	.align		4
.L_34:
        /*0ea0*/ 	.byte	0x04, 0x1e
        /*0ea2*/ 	.short	(.L_36 - .L_35)
.L_35:
        /*0ea4*/ 	.word	0x00000000


	//----- nvinfo : EIATTR_CBANK_PARAM_SIZE
	.align		4
.L_36:
        /*0ea8*/ 	.byte	0x03, 0x19
        /*0eaa*/ 	.short	0x0470


	//----- nvinfo : EIATTR_PARAM_CBANK
	.align		4
        /*0eac*/ 	.byte	0x04, 0x0a
        /*0eae*/ 	.short	(.L_38 - .L_37)
	.align		4
.L_37:
        /*0eb0*/ 	.word	index@(.nv.constant0._ZN7cutlass13device_kernelINS_4gemm6kernel13GemmUniversalIN4cute5tupleIJiiiiEEENS1_10collective13CollectiveMmaINS1_37MainloopSm90TmaGmmaWarpSpecializedFP8ILi3ENS5_IJNS4_1CILi2EEENSA_ILi1EEESC_EEENS1_35KernelTmaWarpSpecializedCooperativeEEENS5_IJNSA_ILi128EEENSA_ILi256EEENSA_ILi64EEEEEENS_12float_e4m3_tENS5_IJlSC_lEEESK_SL_NS4_8TiledMMAINS4_8MMA_AtomIJNS4_4SM904GMMA31MMA_64x256x32_F32E4M3E4M3_SS_TNILNSP_7ScaleInE1ELSR_1EEEEEENS4_6LayoutISD_NS5_IJSC_NSA_ILi0EEESV_EEEEENS5_IJNS4_10UnderscoreESY_SY_EEEEENS4_13SM90_TMA_LOADENS4_14ComposedLayoutINS4_7SwizzleILi2ELi4ELi3EEENS4_18smem_ptr_flag_bitsILi8EEENSU_INS5_IJNSA_ILi8EEESI_EEENS5_IJSI_SC_EEEEEEEvNS4_8identityENS4_23SM90_TMA_LOAD_MULTICASTES1B_vS1C_EENS_8epilogue10collective6detail29Sm90TmaWarpSpecializedAdapterINS1G_15DefaultEpilogueISK_SL_SL_NS1F_6thread17LinearCombinationISK_Li1EffLNS1K_9ScaleType4KindE0ELNS_15FloatRoundStyleE2ESK_EENS1_15EpilogueDefaultEEEEEvvEEEEvNT_6ParamsE)
        /*0eb4*/ 	.short	0x0210
        /*0eb6*/ 	.short	0x0470


	//----- nvinfo : EIATTR_SW_WAR
	.align		4
.L_38:
        /*0eb8*/ 	.byte	0x04, 0x36
        /*0eba*/ 	.short	(.L_40 - .L_39)
.L_39:
        /*0ebc*/ 	.word	0x00000008
.L_40:


//--------------------- .nv.callgraph             --------------------------
	.section	.nv.callgraph,"",@"SHT_CUDA_CALLGRAPH"
	.align	4
	.sectionentsize	8
	.align		4
        /*0000*/ 	.word	0x00000000
	.align		4
        /*0004*/ 	.word	0xffffffff
	.align		4
        /*0008*/ 	.word	0x00000000
	.align		4
        /*000c*/ 	.word	0xfffffffe
	.align		4
        /*0010*/ 	.word	0x00000000
	.align		4
        /*0014*/ 	.word	0xfffffffd
	.align		4
        /*0018*/ 	.word	0x00000000
	.align		4
        /*001c*/ 	.word	0xfffffffc


//--------------------- .nv.constant4             --------------------------
	.section	.nv.constant4,"a",@progbits
	.align	8
	.align		8
.nv.constant4:
        /*0000*/ 	.dword	_ZN39_INTERNAL_2f1df74c_4_k_cu_eb5f3899_52284cuda3std3__45__cpo5beginE
	.align		8
        /*0008*/ 	.dword	_ZN39_INTERNAL_2f1df74c_4_k_cu_eb5f3899_52284cuda3std3__45__cpo3endE
	.align		8
        /*0010*/ 	.dword	_ZN39_INTERNAL_2f1df74c_4_k_cu_eb5f3899_52284cuda3std3__45__cpo6cbeginE
	.align		8
        /*0018*/ 	.dword	_ZN39_INTERNAL_2f1df74c_4_k_cu_eb5f3899_52284cuda3std3__45__cpo4cendE
	.align		8
        /*0020*/ 	.dword	_ZN39_INTERNAL_2f1df74c_4_k_cu_eb5f3899_52284cuda3std3__441_GLOBAL__N__2f1df74c_4_k_cu_eb5f3899_52286ignoreE
	.align		8
        /*0028*/ 	.dword	_ZN39_INTERNAL_2f1df74c_4_k_cu_eb5f3899_52284cuda3std3__419piecewise_constructE
	.align		8
        /*0030*/ 	.dword	_ZN39_INTERNAL_2f1df74c_4_k_cu_eb5f3899_52284cuda3std3__48in_placeE
	.align		8
        /*0038*/ 	.dword	_ZN39_INTERNAL_2f1df74c_4_k_cu_eb5f3899_52284cuda3std6ranges3__45__cpo4swapE
	.align		8
        /*0040*/ 	.dword	_ZN39_INTERNAL_2f1df74c_4_k_cu_eb5f3899_52284cuda3std6ranges3__45__cpo9iter_moveE
	.align		8
        /*0048*/ 	.dword	_ZN39_INTERNAL_2f1df74c_4_k_cu_eb5f3899_52284cute7productE
	.align		8
        /*0050*/ 	.dword	_ZN39_INTERNAL_2f1df74c_4_k_cu_eb5f3899_52284cute1_E


//--------------------- .text._ZN7cutlass13device_kernelINS_4gemm6kernel13GemmUniversalIN4cute5tupleIJiiiiEEENS1_10collective13CollectiveMmaINS1_37MainloopSm90TmaGmmaWarpSpecializedFP8ILi3ENS5_IJNS4_1CILi2EEENSA_ILi1EEESC_EEENS1_35KernelTmaWarpSpecializedCooperativeEEENS5_IJNSA_ILi128EEENSA_ILi256EEENSA_ILi64EEEEEENS_12float_e4m3_tENS5_IJlSC_lEEESK_SL_NS4_8TiledMMAINS4_8MMA_AtomIJNS4_4SM904GMMA31MMA_64x256x32_F32E4M3E4M3_SS_TNILNSP_7ScaleInE1ELSR_1EEEEEENS4_6LayoutISD_NS5_IJSC_NSA_ILi0EEESV_EEEEENS5_IJNS4_10UnderscoreESY_SY_EEEEENS4_13SM90_TMA_LOADENS4_14ComposedLayoutINS4_7SwizzleILi2ELi4ELi3EEENS4_18smem_ptr_flag_bitsILi8EEENSU_INS5_IJNSA_ILi8EEESI_EEENS5_IJSI_SC_EEEEEEEvNS4_8identityENS4_23SM90_TMA_LOAD_MULTICASTES1B_vS1C_EENS_8epilogue10collective6detail29Sm90TmaWarpSpecializedAdapterINS1G_15DefaultEpilogueISK_SL_SL_NS1F_6thread17LinearCombinationISK_Li1EffLNS1K_9ScaleType4KindE0ELNS_15FloatRoundStyleE2ESK_EENS1_15EpilogueDefaultEEEEEvvEEEEvNT_6ParamsE --------------------------
	.section	.text._ZN7cutlass13device_kernelINS_4gemm6kernel13GemmUniversalIN4cute5tupleIJiiiiEEENS1_10collective13CollectiveMmaINS1_37MainloopSm90TmaGmmaWarpSpecializedFP8ILi3ENS5_IJNS4_1CILi2EEENSA_ILi1EEESC_EEENS1_35KernelTmaWarpSpecializedCooperativeEEENS5_IJNSA_ILi128EEENSA_ILi256EEENSA_ILi64EEEEEENS_12float_e4m3_tENS5_IJlSC_lEEESK_SL_NS4_8TiledMMAINS4_8MMA_AtomIJNS4_4SM904GMMA31MMA_64x256x32_F32E4M3E4M3_SS_TNILNSP_7ScaleInE1ELSR_1EEEEEENS4_6LayoutISD_NS5_IJSC_NSA_ILi0EEESV_EEEEENS5_IJNS4_10UnderscoreESY_SY_EEEEENS4_13SM90_TMA_LOADENS4_14ComposedLayoutINS4_7SwizzleILi2ELi4ELi3EEENS4_18smem_ptr_flag_bitsILi8EEENSU_INS5_IJNSA_ILi8EEESI_EEENS5_IJSI_SC_EEEEEEEvNS4_8identityENS4_23SM90_TMA_LOAD_MULTICASTES1B_vS1C_EENS_8epilogue10collective6detail29Sm90TmaWarpSpecializedAdapterINS1G_15DefaultEpilogueISK_SL_SL_NS1F_6thread17LinearCombinationISK_Li1EffLNS1K_9ScaleType4KindE0ELNS_15FloatRoundStyleE2ESK_EENS1_15EpilogueDefaultEEEEEvvEEEEvNT_6ParamsE,"ax",@progbits
	.align	128
.text._ZN7cutlass13device_kernelINS_4gemm6kernel13GemmUniversalIN4cute5tupleIJiiiiEEENS1_10collective13CollectiveMmaINS1_37MainloopSm90TmaGmmaWarpSpecializedFP8ILi3ENS5_IJNS4_1CILi2EEENSA_ILi1EEESC_EEENS1_35KernelTmaWarpSpecializedCooperativeEEENS5_IJNSA_ILi128EEENSA_ILi256EEENSA_ILi64EEEEEENS_12float_e4m3_tENS5_IJlSC_lEEESK_SL_NS4_8TiledMMAINS4_8MMA_AtomIJNS4_4SM904GMMA31MMA_64x256x32_F32E4M3E4M3_SS_TNILNSP_7ScaleInE1ELSR_1EEEEEENS4_6LayoutISD_NS5_IJSC_NSA_ILi0EEESV_EEEEENS5_IJNS4_10UnderscoreESY_SY_EEEEENS4_13SM90_TMA_LOADENS4_14ComposedLayoutINS4_7SwizzleILi2ELi4ELi3EEENS4_18smem_ptr_flag_bitsILi8EEENSU_INS5_IJNSA_ILi8EEESI_EEENS5_IJSI_SC_EEEEEEEvNS4_8identityENS4_23SM90_TMA_LOAD_MULTICASTES1B_vS1C_EENS_8epilogue10collective6detail29Sm90TmaWarpSpecializedAdapterINS1G_15DefaultEpilogueISK_SL_SL_NS1F_6thread17LinearCombinationISK_Li1EffLNS1K_9ScaleType4KindE0ELNS_15FloatRoundStyleE2ESK_EENS1_15EpilogueDefaultEEEEEvvEEEEvNT_6ParamsE:
        .type           _ZN7cutlass13device_kernelINS_4gemm6kernel13GemmUniversalIN4cute5tupleIJiiiiEEENS1_10collective13CollectiveMmaINS1_37MainloopSm90TmaGmmaWarpSpecializedFP8ILi3ENS5_IJNS4_1CILi2EEENSA_ILi1EEESC_EEENS1_35KernelTmaWarpSpecializedCooperativeEEENS5_IJNSA_ILi128EEENSA_ILi256EEENSA_ILi64EEEEEENS_12float_e4m3_tENS5_IJlSC_lEEESK_SL_NS4_8TiledMMAINS4_8MMA_AtomIJNS4_4SM904GMMA31MMA_64x256x32_F32E4M3E4M3_SS_TNILNSP_7ScaleInE1ELSR_1EEEEEENS4_6LayoutISD_NS5_IJSC_NSA_ILi0EEESV_EEEEENS5_IJNS4_10UnderscoreESY_SY_EEEEENS4_13SM90_TMA_LOADENS4_14ComposedLayoutINS4_7SwizzleILi2ELi4ELi3EEENS4_18smem_ptr_flag_bitsILi8EEENSU_INS5_IJNSA_ILi8EEESI_EEENS5_IJSI_SC_EEEEEEEvNS4_8identityENS4_23SM90_TMA_LOAD_MULTICASTES1B_vS1C_EENS_8epilogue10collective6detail29Sm90TmaWarpSpecializedAdapterINS1G_15DefaultEpilogueISK_SL_SL_NS1F_6thread17LinearCombinationISK_Li1EffLNS1K_9ScaleType4KindE0ELNS_15FloatRoundStyleE2ESK_EENS1_15EpilogueDefaultEEEEEvvEEEEvNT_6ParamsE,@function
        .size           _ZN7cutlass13device_kernelINS_4gemm6kernel13GemmUniversalIN4cute5tupleIJiiiiEEENS1_10collective13CollectiveMmaINS1_37MainloopSm90TmaGmmaWarpSpecializedFP8ILi3ENS5_IJNS4_1CILi2EEENSA_ILi1EEESC_EEENS1_35KernelTmaWarpSpecializedCooperativeEEENS5_IJNSA_ILi128EEENSA_ILi256EEENSA_ILi64EEEEEENS_12float_e4m3_tENS5_IJlSC_lEEESK_SL_NS4_8TiledMMAINS4_8MMA_AtomIJNS4_4SM904GMMA31MMA_64x256x32_F32E4M3E4M3_SS_TNILNSP_7ScaleInE1ELSR_1EEEEEENS4_6LayoutISD_NS5_IJSC_NSA_ILi0EEESV_EEEEENS5_IJNS4_10UnderscoreESY_SY_EEEEENS4_13SM90_TMA_LOADENS4_14ComposedLayoutINS4_7SwizzleILi2ELi4ELi3EEENS4_18smem_ptr_flag_bitsILi8EEENSU_INS5_IJNSA_ILi8EEESI_EEENS5_IJSI_SC_EEEEEEEvNS4_8identityENS4_23SM90_TMA_LOAD_MULTICASTES1B_vS1C_EENS_8epilogue10collective6detail29Sm90TmaWarpSpecializedAdapterINS1G_15DefaultEpilogueISK_SL_SL_NS1F_6thread17LinearCombinationISK_Li1EffLNS1K_9ScaleType4KindE0ELNS_15FloatRoundStyleE2ESK_EENS1_15EpilogueDefaultEEEEEvvEEEEvNT_6ParamsE,(.L_x_332 - _ZN7cutlass13device_kernelINS_4gemm6kernel13GemmUniversalIN4cute5tupleIJiiiiEEENS1_10collective13CollectiveMmaINS1_37MainloopSm90TmaGmmaWarpSpecializedFP8ILi3ENS5_IJNS4_1CILi2EEENSA_ILi1EEESC_EEENS1_35KernelTmaWarpSpecializedCooperativeEEENS5_IJNSA_ILi128EEENSA_ILi256EEENSA_ILi64EEEEEENS_12float_e4m3_tENS5_IJlSC_lEEESK_SL_NS4_8TiledMMAINS4_8MMA_AtomIJNS4_4SM904GMMA31MMA_64x256x32_F32E4M3E4M3_SS_TNILNSP_7ScaleInE1ELSR_1EEEEEENS4_6LayoutISD_NS5_IJSC_NSA_ILi0EEESV_EEEEENS5_IJNS4_10UnderscoreESY_SY_EEEEENS4_13SM90_TMA_LOADENS4_14ComposedLayoutINS4_7SwizzleILi2ELi4ELi3EEENS4_18smem_ptr_flag_bitsILi8EEENSU_INS5_IJNSA_ILi8EEESI_EEENS5_IJSI_SC_EEEEEEEvNS4_8identityENS4_23SM90_TMA_LOAD_MULTICASTES1B_vS1C_EENS_8epilogue10collective6detail29Sm90TmaWarpSpecializedAdapterINS1G_15DefaultEpilogueISK_SL_SL_NS1F_6thread17LinearCombinationISK_Li1EffLNS1K_9ScaleType4KindE0ELNS_15FloatRoundStyleE2ESK_EENS1_15EpilogueDefaultEEEEEvvEEEEvNT_6ParamsE)
        .other          _ZN7cutlass13device_kernelINS_4gemm6kernel13GemmUniversalIN4cute5tupleIJiiiiEEENS1_10collective13CollectiveMmaINS1_37MainloopSm90TmaGmmaWarpSpecializedFP8ILi3ENS5_IJNS4_1CILi2EEENSA_ILi1EEESC_EEENS1_35KernelTmaWarpSpecializedCooperativeEEENS5_IJNSA_ILi128EEENSA_ILi256EEENSA_ILi64EEEEEENS_12float_e4m3_tENS5_IJlSC_lEEESK_SL_NS4_8TiledMMAINS4_8MMA_AtomIJNS4_4SM904GMMA31MMA_64x256x32_F32E4M3E4M3_SS_TNILNSP_7ScaleInE1ELSR_1EEEEEENS4_6LayoutISD_NS5_IJSC_NSA_ILi0EEESV_EEEEENS5_IJNS4_10UnderscoreESY_SY_EEEEENS4_13SM90_TMA_LOADENS4_14ComposedLayoutINS4_7SwizzleILi2ELi4ELi3EEENS4_18smem_ptr_flag_bitsILi8EEENSU_INS5_IJNSA_ILi8EEESI_EEENS5_IJSI_SC_EEEEEEEvNS4_8identityENS4_23SM90_TMA_LOAD_MULTICASTES1B_vS1C_EENS_8epilogue10collective6detail29Sm90TmaWarpSpecializedAdapterINS1G_15DefaultEpilogueISK_SL_SL_NS1F_6thread17LinearCombinationISK_Li1EffLNS1K_9ScaleType4KindE0ELNS_15FloatRoundStyleE2ESK_EENS1_15EpilogueDefaultEEEEEvvEEEEvNT_6ParamsE,@"STO_CUDA_ENTRY STV_DEFAULT"
_ZN7cutlass13device_kernelINS_4gemm6kernel13GemmUniversalIN4cute5tupleIJiiiiEEENS1_10collective13CollectiveMmaINS1_37MainloopSm90TmaGmmaWarpSpecializedFP8ILi3ENS5_IJNS4_1CILi2EEENSA_ILi1EEESC_EEENS1_35KernelTmaWarpSpecializedCooperativeEEENS5_IJNSA_ILi128EEENSA_ILi256EEENSA_ILi64EEEEEENS_12float_e4m3_tENS5_IJlSC_lEEESK_SL_NS4_8TiledMMAINS4_8MMA_AtomIJNS4_4SM904GMMA31MMA_64x256x32_F32E4M3E4M3_SS_TNILNSP_7ScaleInE1ELSR_1EEEEEENS4_6LayoutISD_NS5_IJSC_NSA_ILi0EEESV_EEEEENS5_IJNS4_10UnderscoreESY_SY_EEEEENS4_13SM90_TMA_LOADENS4_14ComposedLayoutINS4_7SwizzleILi2ELi4ELi3EEENS4_18smem_ptr_flag_bitsILi8EEENSU_INS5_IJNSA_ILi8EEESI_EEENS5_IJSI_SC_EEEEEEEvNS4_8identityENS4_23SM90_TMA_LOAD_MULTICASTES1B_vS1C_EENS_8epilogue10collective6detail29Sm90TmaWarpSpecializedAdapterINS1G_15DefaultEpilogueISK_SL_SL_NS1F_6thread17LinearCombinationISK_Li1EffLNS1K_9ScaleType4KindE0ELNS_15FloatRoundStyleE2ESK_EENS1_15EpilogueDefaultEEEEEvvEEEEvNT_6ParamsE:
[----:B------:R-:W0:Y:S02]  /*0000*/  LDC R1, c[0x0][0x28] ;  /* 0x00000a00ff017b82 */ /* 0x000e240000000800 */
[----:B0-----:R-:W-:Y:S01]  /*0010*/  VIADD R1, R1, 0xfffffef8 ;  /* 0xfffffef801017836 */ /* 0x001fe20000000000 */
[----:B------:R-:W0:Y:S01]  /*0020*/  S2R R4, SR_TID.X ;  /* 0x0000000000047919 */ /* 0x000e220000002100 */
[----:B------:R-:W-:Y:S01]  /*0030*/  ELECT P0, URZ, PT ;  /* 0x00000000003f782f */ /* 0x000fe20003800000 */
[----:B------:R-:W-:Y:S01]  /*0040*/  BSSY B0, `(.L_x_0) ;  /* 0x0000015000007945 */ /* 0x000fe20003800000 */
[--C-:B0-----:R-:W-:Y:S02]  /*0050*/  SHF.R.U32.HI R0, RZ, 0x5, R4.reuse ;  /* 0x00000005ff007819 */ /* 0x101fe40000011604 */
[----:B------:R-:W-:-:S03]  /*0060*/  SHF.R.U32.HI R2, RZ, 0x7, R4 ;  /* 0x00000007ff027819 */ /* 0x000fc60000011604 */
[----:B------:R-:W0:Y:S04]  /*0070*/  SHFL.IDX PT, R3, R0, RZ, 0x1f ;  /* 0x00001fff00037589 */ /* 0x000e2800000e0000 */
[----:B------:R-:W1:Y:S01]  /*0080*/  SHFL.IDX PT, R2, R2, RZ, 0x1f ;  /* 0x00001fff02027589 */ /* 0x000e6200000e0000 */
[----:B0-----:R-:W-:Y:S02]  /*0090*/  R2UR UR4, R3 ;  /* 0x00000000030472ca */ /* 0x001fe400000e0000 */
[----:B-1----:R-:W-:-:S11]  /*00a0*/  R2UR UR6, R2 ;  /* 0x00000000020672ca */ /* 0x002fd600000e0000 */
[----:B------:R-:W-:Y:S02]  /*00b0*/  USHF.R.S32.HI UR5, URZ, 0x1f, UR4 ;  /* 0x0000001f3f057899 */ /* 0x000fe40008011404 */
[----:B------:R-:W-:Y:S02]  /*00c0*/  ISETP.NE.OR P0, PT, RZ, UR4, !P0 ;  /* 0x00000004ff007c0c */ /* 0x000fe4000c705670 */
[----:B------:R-:W-:-:S04]  /*00d0*/  ULEA.HI UR5, UR5, UR4, URZ, 0x2 ;  /* 0x0000000405057291 */ /* 0x000fc8000f8f103f */
[----:B------:R-:W-:-:S04]  /*00e0*/  ULOP3.LUT UR5, UR5, 0xfffffffc, URZ, 0xc0, !UPT ;  /* 0xfffffffc05057892 */ /* 0x000fc8000f8ec03f */
[----:B------:R-:W-:-:S03]  /*00f0*/  UIADD3 UR8, UR4, -UR5, URZ ;  /* 0x8000000504087290 */ /* 0x000fc6000fffe03f */
[----:B------:R-:W-:Y:S09]  /*0100*/  @P0 BRA `(.L_x_1) ;  /* 0x0000000000200947 */ /* 0x000ff20003800000 */
[----:B------:R-:W-:Y:S02]  /*0110*/  ULDC.64 UR4, c[0x0][0x198] ;  /* 0x0000660000047ab9 */ /* 0x000fe40000000a00 */
[----:B------:R-:W-:Y:S02]  /*0120*/  UIADD3 UR10, UP0, UR4, 0xf0, URZ ;  /* 0x000000f0040a7890 */ /* 0x000fe4000ff1e03f */
[----:B------:R-:W-:Y:S02]  /*0130*/  UIADD3 UR4, UP1, UR4, 0x1f0, URZ ;  /* 0x000001f004047890 */ /* 0x000fe4000ff3e03f */
[----:B------:R-:W-:Y:S02]  /*0140*/  UIADD3.X UR11, URZ, UR5, URZ, UP0, !UPT ;  /* 0x000000053f0b7290 */ /* 0x000fe400087fe43f */
[----:B------:R-:W-:-:S07]  /*0150*/  UIADD3.X UR5, URZ, UR5, URZ, UP1, !UPT ;  /* 0x000000053f057290 */ /* 0x000fce0008ffe43f */
[----:B------:R0:W-:Y:S02]  /*0160*/  UTMACCTL.PF [UR10] ;  /* 0x000000000a0079b9 */ /* 0x0001e40008040000 */
[----:B------:R0:W-:Y:S02]  /*0170*/  UTMACCTL.PF [UR4] ;  /* 0x00000000040079b9 */ /* 0x0001e40008040000 */
[----:B0-----:R-:W-:Y:S01]  /*0180*/  NOP ;  /* 0x0000000000007918 */ /* 0x001fe20000000000 */
.L_x_1:
[----:B------:R-:W-:Y:S05]  /*0190*/  BSYNC B0 ;  /* 0x0000000000007941 */ /* 0x000fea0003800000 */
.L_x_0:
[----:B------:R-:W0:Y:S01]  /*01a0*/  SHFL.IDX PT, R3, R0, RZ, 0x1f ;  /* 0x00001fff00037589 */ /* 0x000e2200000e0000 */
[----:B------:R-:W-:Y:S01]  /*01b0*/  UISETP.NE.AND UP0, UPT, UR8, 0x3, UPT ;  /* 0x000000030800788c */ /* 0x000fe2000bf05270 */
[----:B------:R-:W-:Y:S01]  /*01c0*/  ISETP.NE.AND P1, PT, RZ, UR6, PT ;  /* 0x00000006ff007c0c */ /* 0x000fe2000bf25270 */
[----:B------:R-:W-:Y:S02]  /*01d0*/  UIADD3 UR10, UR6, -0x1, URZ ;  /* 0xffffffff060a7890 */ /* 0x000fe4000fffe03f */
[----:B------:R-:W-:Y:S02]  /*01e0*/  UISETP.EQ.OR UP0, UPT, UR8, URZ, !UP0 ;  /* 0x0000003f0800728c */ /* 0x000fe4000c702670 */
[----:B------:R-:W-:Y:S02]  /*01f0*/  UISETP.GE.U32.AND UP1, UPT, UR10, 0x2, UPT ;  /* 0x000000020a00788c */ /* 0x000fe4000bf26070 */
[----:B------:R-:W-:-:S04]  /*0200*/  UISETP.EQ.AND UP0, UPT, UR6, URZ, UP0 ;  /* 0x0000003f0600728c */ /* 0x000fc80008702270 */
[----:B------:R-:W-:-:S04]  /*0210*/  USEL UR13, URZ, 0x1, !UP0 ;  /* 0x000000013f0d7887 */ /* 0x000fc8000c000000 */
[----:B------:R-:W-:Y:S01]  /*0220*/  USEL UR13, UR13, 0x2, UP1 ;  /* 0x000000020d0d7887 */ /* 0x000fe20008800000 */
[----:B0-----:R-:W-:-:S13]  /*0230*/  ISETP.NE.AND P0, PT, R3, RZ, PT ;  /* 0x000000ff0300720c */ /* 0x001fda0003f05270 */
[----:B------:R-:W-:Y:S05]  /*0240*/  @P0 BRA `(.L_x_2) ;  /* 0x0000000000500947 */ /* 0x000fea0003800000 */
[----:B------:R-:W0:Y:S01]  /*0250*/  S2UR UR9, SR_CgaCtaId ;  /* 0x00000000000979c3 */ /* 0x000e220000008800 */
[----:B------:R-:W-:Y:S01]  /*0260*/  UMOV UR4, 0x400 ;  /* 0x0000040000047882 */ /* 0x000fe20000000000 */
[----:B------:R-:W-:Y:S01]  /*0270*/  UMOV UR5, 0x1 ;  /* 0x0000000100057882 */ /* 0x000fe20000000000 */
[----:B------:R-:W-:Y:S01]  /*0280*/  UMOV UR6, 0x4 ;  /* 0x0000000400067882 */ /* 0x000fe20000000000 */
[----:B------:R-:W-:Y:S01]  /*0290*/  ELECT P0, URZ, PT ;  /* 0x00000000003f782f */ /* 0x000fe20003800000 */
[----:B------:R-:W-:-:S04]  /*02a0*/  UIADD3 UR6, -UR6, 0x100000, URZ ;  /* 0x0010000006067890 */ /* 0x000fc8000fffe13f */
[----:B------:R-:W-:Y:S02]  /*02b0*/  USHF.L.U32 UR7, UR6, 0xb, URZ ;  /* 0x0000000b06077899 */ /* 0x000fe4000800063f */
[----:B------:R-:W-:Y:S02]  /*02c0*/  USHF.L.U32 UR6, UR6, 0x1, URZ ;  /* 0x0000000106067899 */ /* 0x000fe4000800063f */
[----:B0-----:R-:W-:Y:S02]  /*02d0*/  ULEA UR9, UR9, UR4, 0x18 ;  /* 0x0000000409097291 */ /* 0x001fe4000f8ec03f */
[----:B------:R-:W-:-:S04]  /*02e0*/  UIADD3 UR4, -UR5, 0x100000, URZ ;  /* 0x0010000005047890 */ /* 0x000fc8000fffe13f */
[----:B------:R-:W-:Y:S02]  /*02f0*/  USHF.L.U32 UR5, UR4, 0xb, URZ ;  /* 0x0000000b04057899 */ /* 0x000fe4000800063f */
[----:B------:R-:W-:Y:S01]  /*0300*/  USHF.L.U32 UR4, UR4, 0x1, URZ ;  /* 0x0000000104047899 */ /* 0x000fe2000800063f */
[----:B------:R-:W0:Y:S11]  /*0310*/  FENCE.VIEW.ASYNC.S ;  /* 0x00000000000073c6 */ /* 0x000e360000000000 */
[----:B0-----:R0:W1:Y:S01]  /*0320*/  SYNCS.EXCH.64 URZ, [UR9], UR4 ;  /* 0x00000004093f75b2 */ /* 0x0010620008000100 */
[----:B------:R0:W2:Y:S01]  /*0330*/  SYNCS.EXCH.64 URZ, [UR9+0x18], UR6 ;  /* 0x00001806093f75b2 */ /* 0x0000a20008000100 */
[----:B------:R0:W3:Y:S01]  /*0340*/  SYNCS.EXCH.64 URZ, [UR9+0x8], UR4 ;  /* 0x00000804093f75b2 */ /* 0x0000e20008000100 */
[----:B------:R0:W4:Y:S01]  /*0350*/  SYNCS.EXCH.64 URZ, [UR9+0x20], UR6 ;  /* 0x00002006093f75b2 */ /* 0x0001220008000100 */
[----:B------:R0:W0:Y:S01]  /*0360*/  SYNCS.EXCH.64 URZ, [UR9+0x10], UR4 ;  /* 0x00001004093f75b2 */ /* 0x0000220008000100 */
[----:B------:R0:W0:Y:S01]  /*0370*/  SYNCS.EXCH.64 URZ, [UR9+0x28], UR6 ;  /* 0x00002806093f75b2 */ /* 0x0000220008000100 */
[----:B------:R-:W-:Y:S01]  /*0380*/  NOP ;  /* 0x0000000000007918 */ /* 0x000fe20000000000 */
.L_x_2:
[----:B------:R-:W-:Y:S01]  /*0390*/  SHF.R.S32.HI R2, RZ, 0x1f, R4 ;  /* 0x0000001fff027819 */ /* 0x000fe20000011404 */
[----:B------:R-:W5:Y:S01]  /*03a0*/  SHFL.IDX PT, R0, R0, RZ, 0x1f ;  /* 0x00001fff00007589 */ /* 0x000f6200000e0000 */
[----:B0-----:R-:W0:Y:S01]  /*03b0*/  S2UR UR9, SR_CTAID.X ;  /* 0x00000000000979c3 */ /* 0x001e220000002500 */
[----:B------:R-:W-:Y:S02]  /*03c0*/  ELECT P0, URZ, PT ;  /* 0x00000000003f782f */ /* 0x000fe40003800000 */
[----:B------:R-:W-:Y:S01]  /*03d0*/  LEA.HI R2, R2, R4, RZ, 0x7 ;  /* 0x0000000402027211 */ /* 0x000fe200078f38ff */
[----:B------:R-:W-:Y:S01]  /*03e0*/  ULDC UR4, c[0x0][0x150] ;  /* 0x0000540000047ab9 */ /* 0x000fe20000000800 */
[----:B------:R-:W-:Y:S01]  /*03f0*/  SHF.R.S32.HI R6, RZ, 0x1f, R3 ;  /* 0x0000001fff067819 */ /* 0x000fe20000011403 */
[----:B------:R-:W-:Y:S01]  /*0400*/  NOP ;  /* 0x0000000000007918 */ /* 0x000fe20000000000 */
[----:B------:R-:W-:Y:S01]  /*0410*/  LOP3.LUT R2, R2, 0xffffff80, RZ, 0xc0, !PT ;  /* 0xffffff8002027812 */ /* 0x000fe200078ec0ff */
[----:B------:R-:W-:Y:S01]  /*0420*/  NOP ;  /* 0x0000000000007918 */ /* 0x000fe20000000000 */
[----:B------:R-:W-:Y:S01]  /*0430*/  LEA.HI R6, R6, R3, RZ, 0x2 ;  /* 0x0000000306067211 */ /* 0x000fe200078f10ff */
[----:B------:R-:W1:Y:S02]  /*0440*/  LDC R8, c[0x0][0x144] ;  /* 0x00005100ff087b82 */ /* 0x000e640000000800 */
[----:B------:R-:W-:Y:S01]  /*0450*/  IMAD.IADD R4, R4, 0x1, -R2 ;  /* 0x0000000104047824 */ /* 0x000fe200078e0a02 */
[----:B------:R-:W-:Y:S01]  /*0460*/  LOP3.LUT R6, R6, 0x3ffffffc, RZ, 0xc0, !PT ;  /* 0x3ffffffc06067812 */ /* 0x000fe200078ec0ff */
[----:B------:R-:W2:Y:S03]  /*0470*/  S2R R2, SR_CTAID.Y ;  /* 0x0000000000027919 */ /* 0x000ea60000002600 */
[----:B------:R-:W-:Y:S01]  /*0480*/  SHF.R.S32.HI R5, RZ, 0x1f, R4 ;  /* 0x0000001fff057819 */ /* 0x000fe20000011404 */
[----:B------:R-:W-:Y:S01]  /*0490*/  IMAD.IADD R6, R3, 0x1, -R6 ;  /* 0x0000000103067824 */ /* 0x000fe200078e0a06 */
[----:B------:R-:W3:Y:S02]  /*04a0*/  LDC R11, c[0x0][0x148] ;  /* 0x00005200ff0b7b82 */ /* 0x000ee40000000800 */
[----:B------:R-:W-:-:S02]  /*04b0*/  LEA.HI R5, R5, R4, RZ, 0x3 ;  /* 0x0000000405057211 */ /* 0x000fc400078f18ff */
[----:B-----5:R-:W-:Y:S02]  /*04c0*/  ISETP.NE.OR P0, PT, R0, RZ, !P0 ;  /* 0x000000ff0000720c */ /* 0x020fe40004705670 */
[--C-:B------:R-:W-:Y:S02]  /*04d0*/  SHF.R.S32.HI R0, RZ, 0x3, R5.reuse ;  /* 0x00000003ff007819 */ /* 0x100fe40000011405 */
[----:B------:R-:W-:Y:S02]  /*04e0*/  SHF.R.S32.HI R5, RZ, 0x1f, R5 ;  /* 0x0000001fff057819 */ /* 0x000fe40000011405 */
[----:B0-----:R-:W-:Y:S02]  /*04f0*/  I2FP.F32.U32 R7, UR9 ;  /* 0x0000000900077c45 */ /* 0x001fe40008201000 */
[----:B------:R-:W-:-:S03]  /*0500*/  LEA.HI R5, R5, R0, RZ, 0x2 ;  /* 0x0000000005057211 */ /* 0x000fc600078f10ff */
[----:B------:R-:W-:Y:S01]  /*0510*/  FMUL R7, R7, UR4 ;  /* 0x0000000407077c20 */ /* 0x000fe20008400000 */
[----:B------:R-:W-:Y:S01]  /*0520*/  LOP3.LUT R5, R5, 0xfffffffc, RZ, 0xc0, !PT ;  /* 0xfffffffc05057812 */ /* 0x000fe200078ec0ff */
[----:B------:R-:W-:Y:S01]  /*0530*/  VOTEU.ALL UP0, P0 ;  /* 0x00000000003f7886 */ /* 0x000fe20000000000 */
[----:B------:R-:W-:Y:S01]  /*0540*/  ULDC UR4, c[0x0][0x154] ;  /* 0x0000550000047ab9 */ /* 0x000fe20000000800 */
[----:B------:R-:W-:Y:S02]  /*0550*/  VOTEU.ALL UP1, P0 ;  /* 0x00000000003f7886 */ /* 0x000fe40000020000 */
[----:B------:R-:W0:Y:S01]  /*0560*/  F2I.U32.TRUNC.NTZ R7, R7 ;  /* 0x0000000700077305 */ /* 0x000e22000020f000 */
[----:B------:R-:W-:Y:S01]  /*0570*/  IMAD.IADD R5, R0, 0x1, -R5 ;  /* 0x0000000100057824 */ /* 0x000fe200078e0a05 */
[----:B------:R-:W5:Y:S01]  /*0580*/  @!UP0 S2UR UR7, SR_CgaCtaId ;  /* 0x00000000000789c3 */ /* 0x000f620000008800 */
[----:B------:R-:W-:Y:S02]  /*0590*/  @!UP0 UMOV UR6, 0x400 ;  /* 0x0000040000068882 */ /* 0x000fe40000000000 */
[----:B------:R-:W-:Y:S01]  /*05a0*/  IMAD R5, R6, 0x4, R5 ;  /* 0x0000000406057824 */ /* 0x000fe200078e0205 */
[----:B--2---:R-:W-:-:S04]  /*05b0*/  I2FP.F32.U32 R9, R2 ;  /* 0x0000000200097245 */ /* 0x004fc80000201000 */
[----:B------:R-:W-:Y:S01]  /*05c0*/  LEA.HI R0, R5, R5, RZ, 0x1 ;  /* 0x0000000505007211 */ /* 0x000fe200078f08ff */
[----:B------:R-:W-:Y:S01]  /*05d0*/  FMUL R9, R9, UR4 ;  /* 0x0000000409097c20 */ /* 0x000fe20008400000 */
[----:B------:R-:W-:Y:S02]  /*05e0*/  UMOV UR4, 0x20 ;  /* 0x0000002000047882 */ /* 0x000fe40000000000 */
[----:B------:R-:W-:Y:S01]  /*05f0*/  LOP3.LUT R6, R0, 0xfffffffe, RZ, 0xc0, !PT ;  /* 0xfffffffe00067812 */ /* 0x000fe200078ec0ff */
[----:B0-----:R-:W-:Y:S01]  /*0600*/  IMAD.MOV R13, RZ, RZ, -R7 ;  /* 0x000000ffff0d7224 */ /* 0x001fe200078e0a07 */
[----:B------:R-:W-:-:S04]  /*0610*/  @!UP0 UIADD3 UR4, -UR4, 0x100000, URZ ;  /* 0x0010000004048890 */ /* 0x000fc8000fffe13f */
[----:B------:R-:W-:Y:S02]  /*0620*/  @!UP0 USHF.L.U32 UR5, UR4, 0xb, URZ ;  /* 0x0000000b04058899 */ /* 0x000fe4000800063f */
[----:B------:R-:W-:Y:S01]  /*0630*/  @!UP0 USHF.L.U32 UR4, UR4, 0x1, URZ ;  /* 0x0000000104048899 */ /* 0x000fe2000800063f */
[----:B------:R-:W0:Y:S01]  /*0640*/  F2I.U32.TRUNC.NTZ R9, R9 ;  /* 0x0000000900097305 */ /* 0x000e22000020f000 */
[----:B-1----:R-:W-:Y:S02]  /*0650*/  IMAD R0, R8, R13, UR9 ;  /* 0x0000000908007e24 */ /* 0x002fe4000f8e020d */
[C---:B------:R-:W-:Y:S02]  /*0660*/  IMAD.IADD R7, R5.reuse, 0x1, -R6 ;  /* 0x0000000105077824 */ /* 0x040fe400078e0a06 */
[----:B------:R-:W-:-:S03]  /*0670*/  IMAD.SHL.U32 R6, R5, 0x4, RZ ;  /* 0x0000000405067824 */ /* 0x000fc600078e00ff */
[----:B------:R-:W-:Y:S01]  /*0680*/  ISETP.NE.AND P2, PT, R7, R0, PT ;  /* 0x000000000700720c */ /* 0x000fe20003f45270 */
[----:B-----5:R-:W-:Y:S01]  /*0690*/  @!UP0 ULEA UR6, UR7, UR6, 0x18 ;  /* 0x0000000607068291 */ /* 0x020fe2000f8ec03f */
[----:B------:R-:W-:Y:S01]  /*06a0*/  LOP3.LUT R10, R5, 0xc, R6, 0x78, !PT ;  /* 0x0000000c050a7812 */ /* 0x000fe200078e7806 */
[----:B------:R-:W1:Y:S01]  /*06b0*/  LDC R7, c[0x0][0x140] ;  /* 0x00005000ff077b82 */ /* 0x000e620000000800 */
[----:B------:R-:W-:Y:S01]  /*06c0*/  VOTEU.ALL UP0, P0 ;  /* 0x00000000003f7886 */ /* 0x000fe20000000000 */
[----:B------:R-:W-:Y:S01]  /*06d0*/  LOP3.LUT P0, RZ, R4, 0x7, RZ, 0xc0, !PT ;  /* 0x0000000704ff7812 */ /* 0x000fe2000780c0ff */
[----:B0-----:R-:W-:Y:S01]  /*06e0*/  IMAD.MOV R12, RZ, RZ, -R9 ;  /* 0x000000ffff0c7224 */ /* 0x001fe200078e0a09 */
[----:B------:R0:W-:Y:S01]  /*06f0*/  STL [R1+0x7c], R10 ;  /* 0x00007c0a01007387 */ /* 0x0001e20000100800 */
[----:B------:R-:W-:Y:S01]  /*0700*/  IMAD.MOV.U32 R4, RZ, RZ, 0x1 ;  /* 0x00000001ff047424 */ /* 0x000fe200078e00ff */
[----:B------:R-:W-:Y:S01]  /*0710*/  ISETP.LT.U32.AND P0, PT, R10, 0x2, !P0 ;  /* 0x000000020a00780c */ /* 0x000fe20004701070 */
[----:B---3--:R-:W-:-:S03]  /*0720*/  IMAD R6, R11, R12, R2 ;  /* 0x0000000c0b067224 */ /* 0x008fc600078e0202 */
[----:B------:R-:W-:Y:S01]  /*0730*/  @P2 LEA.HI R5, R10, R10, RZ, 0x1 ;  /* 0x0000000a0a052211 */ /* 0x000fe200078f08ff */
[----:B------:R-:W2:Y:S02]  /*0740*/  FENCE.VIEW.ASYNC.S ;  /* 0x00000000000073c6 */ /* 0x000ea40000000000 */
[----:B--2---:R0:W2:Y:S01]  /*0750*/  @!UP0 SYNCS.EXCH.64 URZ, [UR6+0x40], UR4 ;  /* 0x00004004063f85b2 */ /* 0x0040a20008000100 */
[----:B------:R-:W-:-:S04]  /*0760*/  @P2 SHF.R.S32.HI R5, RZ, 0x1, R5 ;  /* 0x00000001ff052819 */ /* 0x000fc80000011405 */
[----:B------:R-:W-:Y:S02]  /*0770*/  @P2 ISETP.NE.AND P3, PT, R5, R6, PT ;  /* 0x000000060500220c */ /* 0x000fe40003f65270 */
[----:B------:R-:W-:Y:S02]  /*0780*/  SEL R5, RZ, 0x1, !P0 ;  /* 0x00000001ff057807 */ /* 0x000fe40004000000 */
[----:B------:R-:W-:Y:S02]  /*0790*/  @P2 SEL R4, RZ, 0x1, P3 ;  /* 0x00000001ff042807 */ /* 0x000fe40001800000 */
[----:B-1----:R-:W-:Y:S02]  /*07a0*/  ISETP.EQ.U32.AND P4, PT, R7, 0x1, PT ;  /* 0x000000010700780c */ /* 0x002fe40003f82070 */
[----:B------:R-:W-:Y:S01]  /*07b0*/  LOP3.LUT R4, R4, R5, RZ, 0xc0, !PT ;  /* 0x0000000504047212 */ /* 0x000fe200078ec0ff */
[----:B------:R0:W1:Y:S01]  /*07c0*/  @!UP1 SYNCS.EXCH.64 URZ, [UR6+0x48], UR4 ;  /* 0x00004804063f95b2 */ /* 0x0000620008000100 */
[----:B------:R-:W-:-:S03]  /*07d0*/  NOP ;  /* 0x0000000000007918 */ /* 0x000fc60000000000 */
[----:B------:R0:W-:Y:S06]  /*07e0*/  STL [R1+0x78], R4 ;  /* 0x0000780401007387 */ /* 0x0001ec0000100800 */
[----:B--2---:R-:W-:Y:S05]  /*07f0*/  @!P4 BRA `(.L_x_3) ;  /* 0x000000000008c947 */ /* 0x004fea0003800000 */
[----:B-1--4-:R-:W-:Y:S01]  /*0800*/  UCGABAR_ARV ;  /* 0x00000000000079c7 */ /* 0x012fe20008000000 */
[----:B------:R-:W-:Y:S05]  /*0810*/  BRA `(.L_x_4) ;  /* 0x0000000000047947 */ /* 0x000fea0003800000 */
.L_x_3:
[----:B-1--4-:R-:W-:Y:S01]  /*0820*/  NOP ;  /* 0x0000000000007918 */ /* 0x012fe20000000000 */
.L_x_4:
[----:B------:R-:W1:Y:S01]  /*0830*/  LDC R3, c[0x0][0x65c] ;  /* 0x00019700ff037b82 */ /* 0x000e620000000800 */
[----:B0-----:R-:W-:Y:S02]  /*0840*/  IMAD.U32 R4, RZ, RZ, UR9 ;  /* 0x00000009ff047e24 */ /* 0x001fe4000f8e00ff */
[----:B------:R-:W-:Y:S01]  /*0850*/  IMAD.MOV.U32 R5, RZ, RZ, RZ ;  /* 0x000000ffff057224 */ /* 0x000fe200078e00ff */
[----:B-1----:R-:W-:-:S13]  /*0860*/  ISETP.NE.AND P2, PT, R3, 0x1, PT ;  /* 0x000000010300780c */ /* 0x002fda0003f45270 */
[----:B------:R-:W0:Y:S01]  /*0870*/  @P2 LDC R7, c[0x0][0x10] ;  /* 0x00000400ff072b82 */ /* 0x000e220000000800 */
[----:B------:R-:W-:Y:S02]  /*0880*/  @P2 IMAD.MOV.U32 R3, RZ, RZ, RZ ;  /* 0x000000ffff032224 */ /* 0x000fe400078e00ff */
[----:B------:R-:W-:-:S05]  /*0890*/  @P2 IMAD.MOV.U32 R13, RZ, RZ, RZ ;  /* 0x000000ffff0d2224 */ /* 0x000fca00078e00ff */
[----:B------:R-:W1:Y:S01]  /*08a0*/  @!P2 LDC R9, c[0x0][0xc] ;  /* 0x00000300ff09ab82 */ /* 0x000e620000000800 */
[----:B0-----:R-:W-:-:S04]  /*08b0*/  @P2 IMAD.WIDE.U32 R6, R7, UR9, R2 ;  /* 0x0000000907062c25 */ /* 0x001fc8000f8e0002 */
[----:B------:R-:W-:Y:S02]  /*08c0*/  @P2 IMAD.MOV.U32 R19, RZ, RZ, R6 ;  /* 0x000000ffff132224 */ /* 0x000fe400078e0006 */
[----:B------:R-:W-:Y:S02]  /*08d0*/  @P2 IMAD.IADD R23, R7, 0x1, R13 ;  /* 0x0000000107172824 */ /* 0x000fe400078e020d */
[----:B-1----:R-:W-:-:S04]  /*08e0*/  @!P2 IMAD.WIDE.U32 R4, R2, R9, R4 ;  /* 0x000000090204a225 */ /* 0x002fc800078e0004 */
[----:B------:R-:W-:Y:S02]  /*08f0*/  @!P2 IMAD.MOV.U32 R19, RZ, RZ, R4 ;  /* 0x000000ffff13a224 */ /* 0x000fe400078e0004 */
[----:B------:R-:W-:-:S03]  /*0900*/  @!P2 IMAD.MOV.U32 R23, RZ, RZ, R5 ;  /* 0x000000ffff17a224 */ /* 0x000fc600078e0005 */
[----:B------:R0:W-:Y:S04]  /*0910*/  STL [R1+0x84], R19 ;  /* 0x0000841301007387 */ /* 0x0001e80000100800 */
[----:B------:R0:W-:Y:S01]  /*0920*/  STL [R1+0x80], R23 ;  /* 0x0000801701007387 */ /* 0x0001e20000100800 */
[----:B------:R-:W-:Y:S05]  /*0930*/  @!P4 BRA `(.L_x_5) ;  /* 0x00000000000cc947 */ /* 0x000fea0003800000 */
[----:B------:R-:W-:Y:S01]  /*0940*/  UCGABAR_WAIT ;  /* 0x0000000000007dc7 */ /* 0x000fe20008000000 */
[----:B------:R-:W-:Y:S01]  /*0950*/  CCTL.IVALL ;  /* 0x00000000ff00798f */ /* 0x000fe20002000000 */
[----:B------:R-:W-:Y:S05]  /*0960*/  BRA `(.L_x_6) ;  /* 0x0000000000047947 */ /* 0x000fea0003800000 */
.L_x_5:
[----:B------:R-:W-:Y:S06]  /*0970*/  BAR.SYNC.DEFER_BLOCKING 0x0 ;  /* 0x0000000000007b1d */ /* 0x000fec0000010000 */
.L_x_6:
[----:B------:R-:W-:Y:S05]  /*0980*/  @!P1 BRA `(.L_x_7) ;  /* 0x000000e000a49947 */ /* 0x000fea0003800000 */
[----:B------:R-:W-:-:S06]  /*0990*/  UISETP.GT.U32.AND UP0, UPT, UR10, 0x1, UPT ;  /* 0x000000010a00788c */ /* 0x000fcc000bf04070 */
[----:B------:R-:W-:-:S13]  /*09a0*/  PLOP3.LUT P0, PT, PT, PT, UP0, 0x80, 0x0 ;  /* 0x000000000000781c */ /* 0x000fda0003f0f008 */
[----:B------:R-:W-:Y:S05]  /*09b0*/  @P0 EXIT ;  /* 0x000000000000094d */ /* 0x000fea0003800000 */
[----:B------:R-:W-:Y:S01]  /*09c0*/  IMAD.MOV.U32 R6, RZ, RZ, -0x1 ;  /* 0xffffffffff067424 */ /* 0x000fe200078e00ff */
[----:B------:R-:W-:Y:S01]  /*09d0*/  ULDC.64 UR4, c[0x0][0x650] ;  /* 0x0001940000047ab9 */ /* 0x000fe20000000a00 */
[----:B------:R-:W-:Y:S01]  /*09e0*/  IMAD.MOV.U32 R5, RZ, RZ, -0x1 ;  /* 0xffffffffff057424 */ /* 0x000fe200078e00ff */
[----:B------:R-:W-:Y:S01]  /*09f0*/  ISETP.GE.U32.AND P0, PT, R19, UR4, PT ;  /* 0x0000000413007c0c */ /* 0x000fe2000bf06070 */
[----:B------:R-:W-:Y:S01]  /*0a00*/  UMOV UR22, 0xffffffff ;  /* 0xffffffff00167882 */ /* 0x000fe20000000000 */
[----:B------:R1:W-:Y:S01]  /*0a10*/  STL [R1+0x8c], R6 ;  /* 0x00008c0601007387 */ /* 0x0003e20000100800 */
[----:B------:R-:W-:Y:S02]  /*0a20*/  PRMT R4, RZ, 0x7610, R4 ;  /* 0x00007610ff047816 */ /* 0x000fe40000000004 */
[----:B------:R-:W-:Y:S01]  /*0a30*/  ISETP.GE.U32.AND.EX P0, PT, R23, UR5, PT, P0 ;  /* 0x0000000517007c0c */ /* 0x000fe2000bf06100 */
[----:B------:R1:W-:-:S12]  /*0a40*/  STL [R1+0x88], R5 ;  /* 0x0000880501007387 */ /* 0x0003d80000100800 */
[----:B-1----:R-:W-:Y:S05]  /*0a50*/  @P0 BRA `(.L_x_8) ;  /* 0x0000000400380947 */ /* 0x002fea0003800000 */
[----:B------:R-:W1:Y:S01]  /*0a60*/  LDC.64 R14, c[0x0][0x628] ;  /* 0x00018a00ff0e7b82 */ /* 0x000e620000000a00 */
[----:B------:R-:W-:Y:S02]  /*0a70*/  IMAD.MOV.U32 R4, RZ, RZ, R19 ;  /* 0x000000ffff047224 */ /* 0x000fe400078e0013 */
[----:B------:R-:W-:-:S05]  /*0a80*/  IMAD.MOV.U32 R5, RZ, RZ, R23 ;  /* 0x000000ffff057224 */ /* 0x000fca00078e0017 */
[----:B------:R-:W2:Y:S08]  /*0a90*/  LDC R10, c[0x0][0x630] ;  /* 0x00018c00ff0a7b82 */ /* 0x000eb00000000800 */
[----:B------:R-:W3:Y:S01]  /*0aa0*/  LDC.64 R16, c[0x0][0x620] ;  /* 0x00018800ff107b82 */ /* 0x000ee20000000a00 */
[----:B-1----:R-:W-:-:S04]  /*0ab0*/  ISETP.NE.U32.AND P0, PT, R14, RZ, PT ;  /* 0x000000ff0e00720c */ /* 0x002fc80003f05070 */
[----:B------:R-:W-:-:S13]  /*0ac0*/  ISETP.NE.AND.EX P0, PT, R15, RZ, PT, P0 ;  /* 0x000000ff0f00720c */ /* 0x000fda0003f05300 */
[----:B--23--:R-:W-:Y:S05]  /*0ad0*/  @!P0 BRA `(.L_x_9) ;  /* 0x0000000000288947 */ /* 0x00cfea0003800000 */
[----:B------:R-:W1:Y:S02]  /*0ae0*/  LDC R9, c[0x0][0x634] ;  /* 0x00018d00ff097b82 */ /* 0x000e640000000800 */
[----:B-1----:R-:W-:-:S05]  /*0af0*/  IADD3 R9, P0, R19, R9, RZ ;  /* 0x0000000913097210 */ /* 0x002fca0007f1e0ff */
[----:B------:R-:W-:-:S04]  /*0b00*/  IMAD.X R13, RZ, RZ, R23, P0 ;  /* 0x000000ffff0d7224 */ /* 0x000fc800000e0617 */
[----:B------:R-:W-:-:S04]  /*0b10*/  IMAD.WIDE.U32 R4, R13, R14, RZ ;  /* 0x0000000e0d047225 */ /* 0x000fc800078e00ff */
[----:B------:R-:W-:-:S04]  /*0b20*/  IMAD.WIDE.U32 R6, P0, R9, R15, R4 ;  /* 0x0000000f09067225 */ /* 0x000fc80007800004 */
[----:B------:R-:W-:-:S04]  /*0b30*/  IMAD.WIDE.U32 R4, R9, R14, RZ ;  /* 0x0000000e09047225 */ /* 0x000fc800078e00ff */
[----:B------:R-:W-:Y:S01]  /*0b40*/  IMAD.X R9, RZ, RZ, RZ, P0 ;  /* 0x000000ffff097224 */ /* 0x000fe200000e06ff */
[----:B------:R-:W-:Y:S01]  /*0b50*/  IADD3 RZ, P0, R5, R6, RZ ;  /* 0x0000000605ff7210 */ /* 0x000fe20007f1e0ff */
[----:B------:R-:W-:-:S04]  /*0b60*/  IMAD.MOV.U32 R8, RZ, RZ, R7 ;  /* 0x000000ffff087224 */ /* 0x000fc800078e0007 */
[----:B------:R-:W-:-:S08]  /*0b70*/  IMAD.WIDE.U32.X R4, R13, R15, R8, P0 ;  /* 0x0000000f0d047225 */ /* 0x000fd000000e0408 */
.L_x_9:
[----:B------:R-:W1:Y:S01]  /*0b80*/  LDC.64 R20, c[0x0][0x640] ;  /* 0x00019000ff147b82 */ /* 0x000e620000000a00 */
[-C--:B------:R-:W-:Y:S01]  /*0b90*/  SHF.R.U64 R22, R4, R10.reuse, R5 ;  /* 0x0000000a04167219 */ /* 0x080fe20000001205 */
[----:B------:R-:W-:Y:S01]  /*0ba0*/  IMAD.MOV.U32 R4, RZ, RZ, R19 ;  /* 0x000000ffff047224 */ /* 0x000fe200078e0013 */
[----:B------:R-:W-:Y:S01]  /*0bb0*/  SHF.R.U32.HI R3, RZ, R10, R5 ;  /* 0x0000000aff037219 */ /* 0x000fe20000011605 */
[----:B------:R-:W-:Y:S01]  /*0bc0*/  IMAD.MOV.U32 R5, RZ, RZ, R23 ;  /* 0x000000ffff057224 */ /* 0x000fe200078e0017 */
[----:B------:R-:W-:Y:S01]  /*0bd0*/  IADD3 R7, P0, RZ, -R22, RZ ;  /* 0x80000016ff077210 */ /* 0x000fe20007f1e0ff */
[----:B0-----:R-:W-:Y:S02]  /*0be0*/  IMAD R23, R11, R12, R2 ;  /* 0x0000000c0b177224 */ /* 0x001fe400078e0202 */
[----:B------:R-:W0:Y:S01]  /*0bf0*/  LDC R8, c[0x0][0x618] ;  /* 0x00018600ff087b82 */ /* 0x000e220000000800 */
[----:B------:R-:W-:Y:S02]  /*0c00*/  IMAD.MOV.U32 R11, RZ, RZ, 0x1 ;  /* 0x00000001ff0b7424 */ /* 0x000fe400078e00ff */
[----:B------:R-:W-:-:S02]  /*0c10*/  IMAD.X R3, RZ, RZ, ~R3, P0 ;  /* 0x000000ffff037224 */ /* 0x000fc400000e0e03 */
[----:B------:R-:W-:-:S03]  /*0c20*/  IMAD.WIDE.U32 R4, R7, R16, R4 ;  /* 0x0000001007047225 */ /* 0x000fc600078e0004 */
[----:B------:R-:W2:Y:S01]  /*0c30*/  LDC R14, c[0x0][0x608] ;  /* 0x00018200ff0e7b82 */ /* 0x000ea20000000800 */
[----:B------:R-:W-:-:S04]  /*0c40*/  IMAD R6, R3, R16, RZ ;  /* 0x0000001003067224 */ /* 0x000fc800078e02ff */
[----:B------:R-:W-:-:S03]  /*0c50*/  IMAD R3, R7, R17, R6 ;  /* 0x0000001107037224 */ /* 0x000fc600078e0206 */
[----:B------:R-:W3:Y:S01]  /*0c60*/  LDC R18, c[0x0][0x658] ;  /* 0x00019600ff127b82 */ /* 0x000ee20000000800 */
[----:B------:R-:W-:Y:S01]  /*0c70*/  IMAD.IADD R3, R5, 0x1, R3 ;  /* 0x0000000105037824 */ /* 0x000fe200078e0203 */
[----:B-1----:R-:W-:Y:S01]  /*0c80*/  ISETP.NE.U32.AND P0, PT, R20, RZ, PT ;  /* 0x000000ff1400720c */ /* 0x002fe20003f05070 */
[----:B------:R-:W-:-:S03]  /*0c90*/  IMAD.MOV.U32 R5, RZ, RZ, -0x1 ;  /* 0xffffffffff057424 */ /* 0x000fc600078e00ff */
[----:B------:R-:W-:Y:S02]  /*0ca0*/  ISETP.NE.AND.EX P0, PT, R21, RZ, PT, P0 ;  /* 0x000000ff1500720c */ /* 0x000fe40003f05300 */
[----:B------:R-:W1:Y:S01]  /*0cb0*/  LDC R13, c[0x0][0x600] ;  /* 0x00018000ff0d7b82 */ /* 0x000e620000000800 */
[-CC-:B0-----:R-:W-:Y:S02]  /*0cc0*/  SHF.R.U64 R10, R4, R8.reuse, R3.reuse ;  /* 0x00000008040a7219 */ /* 0x181fe40000001203 */
[----:B------:R-:W-:-:S05]  /*0cd0*/  SHF.R.U32.HI R3, RZ, R8, R3 ;  /* 0x00000008ff037219 */ /* 0x000fca0000011603 */
[----:B------:R-:W0:Y:S01]  /*0ce0*/  LDC R15, c[0x0][0x648] ;  /* 0x00019200ff0f7b82 */ /* 0x000e220000000800 */
[-CC-:B--2---:R-:W-:Y:S02]  /*0cf0*/  SHF.R.U64 R19, R10, R14.reuse, R3.reuse ;  /* 0x0000000e0a137219 */ /* 0x184fe40000001203 */
[----:B------:R-:W-:-:S05]  /*0d00*/  SHF.R.U32.HI R3, RZ, R14, R3 ;  /* 0x0000000eff037219 */ /* 0x000fca0000011603 */
[----:B------:R-:W2:Y:S01]  /*0d10*/  LDC R17, c[0x0][0x638] ;  /* 0x00018e00ff117b82 */ /* 0x000ea20000000800 */
[-C--:B---3--:R-:W-:Y:S02]  /*0d20*/  SHF.L.U32 R2, R5, R18.reuse, RZ ;  /* 0x0000001205027219 */ /* 0x088fe400000006ff */
[--C-:B------:R-:W-:Y:S02]  /*0d30*/  SHF.R.U64 R12, R19, R18, R3.reuse ;  /* 0x00000012130c7219 */ /* 0x100fe40000001203 */
[----:B------:R-:W-:Y:S02]  /*0d40*/  LOP3.LUT R8, RZ, R2, RZ, 0x33, !PT ;  /* 0x00000002ff087212 */ /* 0x000fe400078e33ff */
[----:B------:R-:W-:Y:S01]  /*0d50*/  SHF.R.U32.HI R3, RZ, R18, R3 ;  /* 0x00000012ff037219 */ /* 0x000fe20000011603 */
[----:B------:R-:W3:Y:S01]  /*0d60*/  LDC R16, c[0x0][0x610] ;  /* 0x00018400ff107b82 */ /* 0x000ee20000000800 */
[----:B------:R-:W-:Y:S01]  /*0d70*/  IMAD.MOV.U32 R2, RZ, RZ, R12 ;  /* 0x000000ffff027224 */ /* 0x000fe200078e000c */
[----:B------:R-:W-:Y:S06]  /*0d80*/  @!P0 BRA `(.L_x_10) ;  /* 0x0000000000288947 */ /* 0x000fec0003800000 */
[----:B------:R-:W4:Y:S02]  /*0d90*/  LDC R7, c[0x0][0x64c] ;  /* 0x00019300ff077b82 */ /* 0x000f240000000800 */
[----:B----4-:R-:W-:-:S05]  /*0da0*/  IADD3 R7, P0, R12, R7, RZ ;  /* 0x000000070c077210 */ /* 0x010fca0007f1e0ff */
        /* <DEDUP_REMOVED lines=8> */
.L_x_10:
[----:B0-----:R-:W-:Y:S01]  /*0e30*/  SHF.R.U64 R4, R2, R15, R3 ;  /* 0x0000000f02047219 */ /* 0x001fe20000001203 */
[----:B-1----:R-:W-:Y:S01]  /*0e40*/  VIADD R5, R13, 0xffffffff ;  /* 0xffffffff0d057836 */ /* 0x002fe20000000000 */
[----:B------:R-:W-:Y:S02]  /*0e50*/  SHF.L.U32 R2, R11, R18, RZ ;  /* 0x000000120b027219 */ /* 0x000fe400000006ff */
[----:B------:R-:W-:Y:S01]  /*0e60*/  LOP3.LUT R3, R19, R8, RZ, 0xc0, !PT ;  /* 0x0000000813037212 */ /* 0x000fe200078ec0ff */
[----:B------:R-:W-:Y:S01]  /*0e70*/  IMAD.MOV R6, RZ, RZ, -R4 ;  /* 0x000000ffff067224 */ /* 0x000fe200078e0a04 */
[----:B------:R-:W-:Y:S02]  /*0e80*/  SEL R0, R0, R23, !P2 ;  /* 0x0000001700007207 */ /* 0x000fe40005000000 */
[----:B------:R-:W-:Y:S01]  /*0e90*/  LOP3.LUT R5, R10, R5, RZ, 0xc0, !PT ;  /* 0x000000050a057212 */ /* 0x000fe200078ec0ff */
[----:B------:R-:W-:Y:S01]  /*0ea0*/  IMAD R3, R2, R4, R3 ;  /* 0x0000000402037224 */ /* 0x000fe200078e0203 */
[----:B------:R-:W-:Y:S01]  /*0eb0*/  R2UR UR22, R22 ;  /* 0x00000000161672ca */ /* 0x000fe200000e0000 */
[----:B--2---:R-:W-:-:S02]  /*0ec0*/  IMAD R2, R6, R17, R12 ;  /* 0x0000001106027224 */ /* 0x004fc400078e020c */
[----:B---3--:R-:W-:Y:S02]  /*0ed0*/  IMAD R0, R3, R16, R0 ;  /* 0x0000001003007224 */ /* 0x008fe400078e0200 */
[----:B------:R-:W-:Y:S02]  /*0ee0*/  IMAD R3, R2, R13, R5 ;  /* 0x0000000d02037224 */ /* 0x000fe400078e0205 */
[----:B------:R-:W-:-:S03]  /*0ef0*/  IMAD.MOV.U32 R4, RZ, RZ, 0x1 ;  /* 0x00000001ff047424 */ /* 0x000fc600078e00ff */
[----:B------:R-:W-:Y:S02]  /*0f00*/  SEL R2, R3, R0, !P2 ;  /* 0x0000000003027207 */ /* 0x000fe40005000000 */
[----:B------:R-:W-:-:S03]  /*0f10*/  SEL R0, R0, R3, !P2 ;  /* 0x0000000300007207 */ /* 0x000fc60005000000 */
[----:B------:R1:W-:Y:S04]  /*0f20*/  STL [R1+0x88], R2 ;  /* 0x0000880201007387 */ /* 0x0003e80000100800 */
[----:B------:R1:W-:Y:S02]  /*0f30*/  STL [R1+0x8c], R0 ;  /* 0x00008c0001007387 */ /* 0x0003e40000100800 */
.L_x_8:
[----:B------:R-:W-:-:S08]  /*0f40*/  NOP ;  /* 0x0000000000007918 */ /* 0x000fd00000000000 */
[----:B------:R-:W2:Y:S02]  /*0f50*/  USETMAXREG.TRY_ALLOC.CTAPOOL UP0, 0xe8 ;  /* 0x000000e8000079c8 */ /* 0x000ea40008000600 */
[----:B--2---:R-:W-:-:S13]  /*0f60*/  PLOP3.LUT P0, PT, PT, PT, UP0, 0x80, 0x0 ;  /* 0x000000000000781c */ /* 0x004fda0003f0f008 */
[----:B------:R-:W-:Y:S05]  /*0f70*/  @!P0 BRA `(.L_x_8) ;  /* 0xfffffffc00f08947 */ /* 0x000fea000383ffff */
[----:B------:R-:W-:Y:S01]  /*0f80*/  ULDC.64 UR4, c[0x0][0x598] ;  /* 0x0001660000047ab9 */ /* 0x000fe20000000a00 */
[----:B------:R-:W-:Y:S01]  /*0f90*/  ULDC.64 UR16, c[0x0][0x208] ;  /* 0x0000820000107ab9 */ /* 0x000fe20000000a00 */
[----:B------:R-:W-:-:S04]  /*0fa0*/  ISETP.NE.U32.AND P0, PT, RZ, UR4, PT ;  /* 0x00000004ff007c0c */ /* 0x000fc8000bf05070 */
[----:B------:R-:W-:-:S13]  /*0fb0*/  ISETP.NE.AND.EX P0, PT, RZ, UR5, PT, P0 ;  /* 0x00000005ff007c0c */ /* 0x000fda000bf05300 */
[----:B------:R-:W-:Y:S05]  /*0fc0*/  @!P0 BRA `(.L_x_11) ;  /* 0x0000000000208947 */ /* 0x000fea0003800000 */
[----:B-1----:R-:W1:Y:S02]  /*0fd0*/  LDC.64 R2, c[0x0][0x598] ;  /* 0x00016600ff027b82 */ /* 0x002e640000000a00 */
[----:B-1----:R-:W2:Y:S02]  /*0fe0*/  LDG.E.64 R2, desc[UR16][R2.64] ;  /* 0x0000001002027981 */ /* 0x002ea4000c1e1b00 */
[----:B--2---:R-:W-:-:S04]  /*0ff0*/  ISETP.NE.U32.AND P0, PT, R2, RZ, PT ;  /* 0x000000ff0200720c */ /* 0x004fc80003f05070 */
[----:B------:R-:W-:-:S13]  /*1000*/  ISETP.NE.AND.EX P0, PT, R3, RZ, PT, P0 ;  /* 0x000000ff0300720c */ /* 0x000fda0003f05300 */
[----:B------:R-:W-:Y:S05]  /*1010*/  @!P0 BRA `(.L_x_11) ;  /* 0x00000000000c8947 */ /* 0x000fea0003800000 */
[----:B------:R-:W2:Y:S02]  /*1020*/  LD.E R2, desc[UR16][R2.64] ;  /* 0x0000001002027980 */ /* 0x000ea4000c101900 */
[----:B--2---:R-:W-:Y:S01]  /*1030*/  R2UR UR20, R2 ;  /* 0x00000000021472ca */ /* 0x004fe200000e0000 */
[----:B------:R-:W-:-:S14]  /*1040*/  BRA `(.L_x_12) ;  /* 0x0000000000247947 */ /* 0x000fdc0003800000 */
.L_x_11:
[----:B------:R-:W-:Y:S02]  /*1050*/  ULDC.64 UR4, c[0x0][0x588] ;  /* 0x0001620000047ab9 */ /* 0x000fe40000000a00 */
[----:B------:R-:W-:-:S04]  /*1060*/  ISETP.NE.U32.AND P0, PT, RZ, UR4, PT ;  /* 0x00000004ff007c0c */ /* 0x000fc8000bf05070 */
[----:B------:R-:W-:-:S13]  /*1070*/  ISETP.NE.AND.EX P0, PT, RZ, UR5, PT, P0 ;  /* 0x00000005ff007c0c */ /* 0x000fda000bf05300 */
[----:B------:R-:W-:Y:S05]  /*1080*/  @!P0 BRA `(.L_x_13) ;  /* 0x0000000000108947 */ /* 0x000fea0003800000 */
[----:B-1----:R-:W1:Y:S02]  /*1090*/  LDC.64 R2, c[0x0][0x588] ;  /* 0x00016200ff027b82 */ /* 0x002e640000000a00 */
[----:B-1----:R-:W2:Y:S02]  /*10a0*/  LDG.E R2, desc[UR16][R2.64] ;  /* 0x0000001002027981 */ /* 0x002ea4000c1e1900 */
[----:B--2---:R-:W-:Y:S01]  /*10b0*/  R2UR UR20, R2 ;  /* 0x00000000021472ca */ /* 0x004fe200000e0000 */
[----:B------:R-:W-:-:S14]  /*10c0*/  BRA `(.L_x_12) ;  /* 0x0000000000047947 */ /* 0x000fdc0003800000 */
.L_x_13:
[----:B------:R-:W-:-:S05]  /*10d0*/  ULDC UR20, c[0x0][0x580] ;  /* 0x0001600000147ab9 */ /* 0x000fca0000000800 */
.L_x_12:
[----:B------:R-:W-:Y:S02]  /*10e0*/  ULDC.64 UR4, c[0x0][0x5a0] ;  /* 0x0001680000047ab9 */ /* 0x000fe40000000a00 */
        /* <DEDUP_REMOVED lines=11> */
.L_x_14:
        /* <DEDUP_REMOVED lines=8> */
.L_x_16:
[----:B------:R-:W-:-:S05]  /*1220*/  ULDC UR19, c[0x0][0x584] ;  /* 0x0001610000137ab9 */ /* 0x000fca0000000800 */
.L_x_15:
[----:B------:R-:W-:-:S13]  /*1230*/  LOP3.LUT P0, RZ, R4, 0xff, RZ, 0xc0, !PT ;  /* 0x000000ff04ff7812 */ /* 0x000fda000780c0ff */
[----:B------:R-:W-:Y:S05]  /*1240*/  @!P0 EXIT ;  /* 0x000000000000894d */ /* 0x000fea0003800000 */
[----:B------:R-:W-:Y:S01]  /*1250*/  ULDC UR4, c[0x0][0x28c] ;  /* 0x0000a30000047ab9 */ /* 0x000fe20000000800 */
[----:B------:R-:W-:Y:S02]  /*1260*/  ULOP3.LUT UR21, UR13, 0x1, URZ, 0xfc, !UPT ;  /* 0x000000010d157892 */ /* 0x000fe4000f8efc3f */
[----:B------:R-:W-:-:S04]  /*1270*/  UIADD3 UR4, UR4, 0x3f, URZ ;  /* 0x0000003f04047890 */ /* 0x000fc8000fffe03f */
[----:B------:R-:W-:-:S04]  /*1280*/  USHF.R.S32.HI UR5, URZ, 0x1f, UR4 ;  /* 0x0000001f3f057899 */ /* 0x000fc80008011404 */
[----:B------:R-:W-:-:S03]  /*1290*/  ULEA.HI UR5, UR5, UR4, URZ, 0x6 ;  /* 0x0000000405057291 */ /* 0x000fc6000f8f303f */
[----:B------:R-:W-:Y:S01]  /*12a0*/  UMOV UR4, URZ ;  /* 0x0000003f00047c82 */ /* 0x000fe20008000000 */
[----:B------:R-:W-:-:S03]  /*12b0*/  USHF.R.S32.HI UR12, URZ, 0x6, UR5 ;  /* 0x000000063f0c7899 */ /* 0x000fc60008011405 */
[----:B------:R-:W-:-:S09]  /*12c0*/  UMOV UR5, URZ ;  /* 0x0000003f00057c82 */ /* 0x000fd20008000000 */
.L_x_299:
[----:B-1----:R-:W1:Y:S01]  /*12d0*/  S2R R0, SR_TID.X ;  /* 0x0000000000007919 */ /* 0x002e620000002100 */
[----:B--2---:R-:W2:Y:S01]  /*12e0*/  S2UR UR11, SR_CgaCtaId ;  /* 0x00000000000b79c3 */ /* 0x004ea20000008800 */
[----:B------:R-:W-:Y:S01]  /*12f0*/  UMOV UR14, 0x400 ;  /* 0x00000400000e7882 */ /* 0x000fe20000000000 */
[----:B------:R-:W-:Y:S01]  /*1300*/  UMOV UR6, URZ ;  /* 0x0000003f00067c82 */ /* 0x000fe20008000000 */
[----:B------:R-:W-:Y:S01]  /*1310*/  STL [R1+0x74], RZ ;  /* 0x000074ff01007387 */ /* 0x000fe20000100800 */
[----:B------:R-:W-:Y:S01]  /*1320*/  UMOV UR7, URZ ;  /* 0x0000003f00077c82 */ /* 0x000fe20008000000 */
[----:B------:R-:W-:Y:S01]  /*1330*/  UMOV UR8, URZ ;  /* 0x0000003f00087c82 */ /* 0x000fe20008000000 */
[----:B------:R-:W-:Y:S01]  /*1340*/  UMOV UR18, UR5 ;  /* 0x0000000500127c82 */ /* 0x000fe20008000000 */
[----:B------:R-:W-:Y:S01]  /*1350*/  STL [R1+0x70], RZ ;  /* 0x000070ff01007387 */ /* 0x000fe20000100800 */
[----:B---3--:R-:W3:Y:S01]  /*1360*/  LDC R2, c[0x0][0x28c] ;  /* 0x0000a300ff027b82 */ /* 0x008ee20000000800 */
[----:B------:R-:W-:-:S02]  /*1370*/  CS2R R4, SRZ ;  /* 0x0000000000047805 */ /* 0x000fc4000001ff00 */
[----:B------:R-:W-:Y:S01]  /*1380*/  CS2R R6, SRZ ;  /* 0x0000000000067805 */ /* 0x000fe2000001ff00 */
[----:B------:R-:W-:Y:S01]  /*1390*/  STL [R1+0x6c], RZ ;  /* 0x00006cff01007387 */ /* 0x000fe20000100800 */
[----:B------:R-:W-:Y:S02]  /*13a0*/  CS2R R8, SRZ ;  /* 0x0000000000087805 */ /* 0x000fe4000001ff00 */
[----:B------:R-:W-:Y:S02]  /*13b0*/  CS2R R10, SRZ ;  /* 0x00000000000a7805 */ /* 0x000fe4000001ff00 */
[----:B------:R-:W-:Y:S01]  /*13c0*/  CS2R R12, SRZ ;  /* 0x00000000000c7805 */ /* 0x000fe2000001ff00 */
[----:B------:R-:W-:Y:S01]  /*13d0*/  STL [R1+0x68], RZ ;  /* 0x000068ff01007387 */ /* 0x000fe20000100800 */
[----:B------:R-:W-:Y:S02]  /*13e0*/  CS2R R14, SRZ ;  /* 0x00000000000e7805 */ /* 0x000fe4000001ff00 */
[----:B------:R-:W-:-:S02]  /*13f0*/  CS2R R16, SRZ ;  /* 0x0000000000107805 */ /* 0x000fc4000001ff00 */
[----:B0-----:R-:W-:Y:S01]  /*1400*/  CS2R R18, SRZ ;  /* 0x0000000000127805 */ /* 0x001fe2000001ff00 */
[----:B------:R-:W-:Y:S01]  /*1410*/  STL [R1+0x64], RZ ;  /* 0x000064ff01007387 */ /* 0x000fe20000100800 */
[----:B------:R-:W-:Y:S02]  /*1420*/  CS2R R20, SRZ ;  /* 0x0000000000147805 */ /* 0x000fe4000001ff00 */
[----:B------:R-:W-:Y:S02]  /*1430*/  CS2R R22, SRZ ;  /* 0x0000000000167805 */ /* 0x000fe4000001ff00 */
[----:B------:R-:W-:Y:S01]  /*1440*/  CS2R R152, SRZ ;  /* 0x0000000000987805 */ /* 0x000fe2000001ff00 */
[----:B------:R-:W-:Y:S01]  /*1450*/  STL [R1+0x60], RZ ;  /* 0x000060ff01007387 */ /* 0x000fe20000100800 */
[----:B--2---:R-:W-:Y:S01]  /*1460*/  ULEA UR14, UR11, UR14, 0x18 ;  /* 0x0000000e0b0e7291 */ /* 0x004fe2000f8ec03f */
[----:B------:R-:W-:Y:S02]  /*1470*/  CS2R R154, SRZ ;  /* 0x00000000009a7805 */ /* 0x000fe4000001ff00 */
[----:B------:R-:W-:Y:S01]  /*1480*/  CS2R R156, SRZ ;  /* 0x00000000009c7805 */ /* 0x000fe2000001ff00 */
[----:B------:R-:W-:Y:S01]  /*1490*/  STL [R1+0x5c], RZ ;  /* 0x00005cff01007387 */ /* 0x000fe20000100800 */
[----:B------:R-:W-:-:S02]  /*14a0*/  CS2R R158, SRZ ;  /* 0x00000000009e7805 */ /* 0x000fc4000001ff00 */
[----:B------:R-:W-:Y:S02]  /*14b0*/  CS2R R160, SRZ ;  /* 0x0000000000a07805 */ /* 0x000fe4000001ff00 */
[----:B------:R-:W-:Y:S02]  /*14c0*/  CS2R R162, SRZ ;  /* 0x0000000000a27805 */ /* 0x000fe4000001ff00 */
[----:B-1----:R-:W-:Y:S01]  /*14d0*/  LOP3.LUT R0, R0, 0x80, RZ, 0xc0, !PT ;  /* 0x0000008000007812 */ /* 0x002fe200078ec0ff */
[----:B------:R-:W-:Y:S01]  /*14e0*/  STL [R1+0x58], RZ ;  /* 0x000058ff01007387 */ /* 0x000fe20000100800 */
[----:B---3--:R-:W-:Y:S02]  /*14f0*/  ISETP.GE.AND P0, PT, R2, 0x1, PT ;  /* 0x000000010200780c */ /* 0x008fe40003f06270 */
[----:B------:R-:W-:Y:S02]  /*1500*/  CS2R R2, SRZ ;  /* 0x0000000000027805 */ /* 0x000fe4000001ff00 */
[----:B------:R-:W-:Y:S01]  /*1510*/  SHF.R.U32.HI R0, RZ, 0x7, R0 ;  /* 0x00000007ff007819 */ /* 0x000fe20000011600 */
[----:B------:R-:W-:Y:S01]  /*1520*/  STL [R1+0x54], RZ ;  /* 0x000054ff01007387 */ /* 0x000fe20000100800 */
[----:B------:R-:W-:-:S02]  /*1530*/  CS2R R164, SRZ ;  /* 0x0000000000a47805 */ /* 0x000fc4000001ff00 */
[----:B------:R-:W-:Y:S02]  /*1540*/  CS2R R166, SRZ ;  /* 0x0000000000a67805 */ /* 0x000fe4000001ff00 */
[----:B------:R-:W-:Y:S01]  /*1550*/  CS2R R168, SRZ ;  /* 0x0000000000a87805 */ /* 0x000fe2000001ff00 */
[----:B------:R-:W-:Y:S01]  /*1560*/  STL [R1+0x50], RZ ;  /* 0x000050ff01007387 */ /* 0x000fe20000100800 */
[----:B------:R-:W-:Y:S02]  /*1570*/  CS2R R170, SRZ ;  /* 0x0000000000aa7805 */ /* 0x000fe4000001ff00 */
[----:B------:R-:W-:Y:S02]  /*1580*/  CS2R R172, SRZ ;  /* 0x0000000000ac7805 */ /* 0x000fe4000001ff00 */
[----:B------:R-:W-:Y:S01]  /*1590*/  CS2R R174, SRZ ;  /* 0x0000000000ae7805 */ /* 0x000fe2000001ff00 */
[----:B------:R-:W0:Y:S01]  /*15a0*/  SHFL.IDX PT, R0, R0, RZ, 0x1f ;  /* 0x00001fff00007589 */ /* 0x000e2200000e0000 */
[----:B------:R-:W-:-:S02]  /*15b0*/  CS2R R176, SRZ ;  /* 0x0000000000b07805 */ /* 0x000fc4000001ff00 */
[----:B------:R-:W-:Y:S02]  /*15c0*/  CS2R R178, SRZ ;  /* 0x0000000000b27805 */ /* 0x000fe4000001ff00 */
[----:B------:R-:W-:Y:S01]  /*15d0*/  CS2R R180, SRZ ;  /* 0x0000000000b47805 */ /* 0x000fe2000001ff00 */
[----:B------:R1:W-:Y:S01]  /*15e0*/  STL [R1+0x4c], RZ ;  /* 0x00004cff01007387 */ /* 0x0003e20000100800 */
[----:B------:R-:W-:Y:S02]  /*15f0*/  CS2R R182, SRZ ;  /* 0x0000000000b67805 */ /* 0x000fe4000001ff00 */
[----:B------:R-:W-:Y:S02]  /*1600*/  CS2R R184, SRZ ;  /* 0x0000000000b87805 */ /* 0x000fe4000001ff00 */
[----:B------:R-:W-:Y:S01]  /*1610*/  CS2R R186, SRZ ;  /* 0x0000000000ba7805 */ /* 0x000fe2000001ff00 */
[----:B------:R1:W-:Y:S01]  /*1620*/  STL [R1+0x48], RZ ;  /* 0x000048ff01007387 */ /* 0x0003e20000100800 */
        /* <DEDUP_REMOVED lines=14> */
[----:B------:R-:W-:Y:S02]  /*1710*/  CS2R R210, SRZ ;  /* 0x0000000000d27805 */ /* 0x000fe4000001ff00 */
[----:B0-----:R-:W-:Y:S01]  /*1720*/  R2UR UR9, R0 ;  /* 0x00000000000972ca */ /* 0x001fe200000e0000 */
[----:B------:R1:W-:Y:S01]  /*1730*/  STL [R1+0x38], RZ ;  /* 0x000038ff01007387 */ /* 0x0003e20000100800 */
[----:B------:R-:W-:Y:S01]  /*1740*/  IMAD.MOV.U32 R0, RZ, RZ, RZ ;  /* 0x000000ffff007224 */ /* 0x000fe200078e00ff */
[----:B------:R-:W-:-:S02]  /*1750*/  CS2R R212, SRZ ;  /* 0x0000000000d47805 */ /* 0x000fc4000001ff00 */
[----:B------:R-:W-:Y:S01]  /*1760*/  CS2R R214, SRZ ;  /* 0x0000000000d67805 */ /* 0x000fe2000001ff00 */
[----:B------:R1:W-:Y:S01]  /*1770*/  STL [R1+0x34], RZ ;  /* 0x000034ff01007387 */ /* 0x0003e20000100800 */
[----:B------:R-:W-:Y:S02]  /*1780*/  CS2R R216, SRZ ;  /* 0x0000000000d87805 */ /* 0x000fe4000001ff00 */
[----:B------:R-:W-:Y:S02]  /*1790*/  CS2R R218, SRZ ;  /* 0x0000000000da7805 */ /* 0x000fe4000001ff00 */
[----:B------:R-:W-:Y:S01]  /*17a0*/  CS2R R220, SRZ ;  /* 0x0000000000dc7805 */ /* 0x000fe2000001ff00 */
[----:B------:R1:W-:Y:S01]  /*17b0*/  STL [R1+0x30], RZ ;  /* 0x000030ff01007387 */ /* 0x0003e20000100800 */
[----:B------:R-:W-:Y:S02]  /*17c0*/  CS2R R222, SRZ ;  /* 0x0000000000de7805 */ /* 0x000fe4000001ff00 */
[----:B------:R-:W-:Y:S01]  /*17d0*/  CS2R R224, SRZ ;  /* 0x0000000000e07805 */ /* 0x000fe2000001ff00 */
[----:B------:R-:W-:Y:S01]  /*17e0*/  IMAD.MOV.U32 R226, RZ, RZ, RZ ;  /* 0x000000ffffe27224 */ /* 0x000fe200078e00ff */
[----:B------:R1:W-:Y:S01]  /*17f0*/  STL [R1+0x2c], RZ ;  /* 0x00002cff01007387 */ /* 0x0003e20000100800 */
[----:B------:R-:W-:Y:S01]  /*1800*/  ULEA.HI UR10, UR9, UR9, URZ, 0x1 ;  /* 0x00000009090a7291 */ /* 0x000fe2000f8f083f */
[----:B------:R-:W-:Y:S01]  /*1810*/  IMAD.U32 R227, RZ, RZ, UR4 ;  /* 0x00000004ffe37e24 */ /* 0x000fe2000f8e00ff */
[----:B------:R-:W-:Y:S01]  /*1820*/  CS2R R24, SRZ ;  /* 0x0000000000187805 */ /* 0x000fe2000001ff00 */
[----:B------:R1:W-:Y:S01]  /*1830*/  STL [R1+0x28], RZ ;  /* 0x000028ff01007387 */ /* 0x0003e20000100800 */
[----:B------:R-:W-:Y:S01]  /*1840*/  ULOP3.LUT UR10, UR10, 0xffffe, URZ, 0xc0, !UPT ;  /* 0x000ffffe0a0a7892 */ /* 0x000fe2000f8ec03f */
[----:B------:R-:W-:-:S02]  /*1850*/  CS2R R26, SRZ ;  /* 0x00000000001a7805 */ /* 0x000fc4000001ff00 */
[----:B------:R-:W-:Y:S01]  /*1860*/  CS2R R28, SRZ ;  /* 0x00000000001c7805 */ /* 0x000fe2000001ff00 */
[----:B------:R1:W-:Y:S01]  /*1870*/  STL [R1+0x24], RZ ;  /* 0x000024ff01007387 */ /* 0x0003e20000100800 */
[----:B------:R-:W-:Y:S01]  /*1880*/  UIADD3 UR10, UR9, -UR10, URZ ;  /* 0x8000000a090a7290 */ /* 0x000fe2000fffe03f */
[----:B----4-:R-:W-:Y:S02]  /*1890*/  CS2R R30, SRZ ;  /* 0x00000000001e7805 */ /* 0x010fe4000001ff00 */
[----:B------:R-:W-:Y:S01]  /*18a0*/  CS2R R32, SRZ ;  /* 0x0000000000207805 */ /* 0x000fe2000001ff00 */
[----:B------:R1:W-:Y:S01]  /*18b0*/  STL [R1+0x20], RZ ;  /* 0x000020ff01007387 */ /* 0x0003e20000100800 */
[----:B------:R-:W-:Y:S01]  /*18c0*/  ULEA UR10, UR10, UR14, 0xc ;  /* 0x0000000e0a0a7291 */ /* 0x000fe2000f8e603f */
[----:B------:R-:W-:Y:S02]  /*18d0*/  CS2R R34, SRZ ;  /* 0x0000000000227805 */ /* 0x000fe4000001ff00 */
[----:B------:R-:W-:Y:S01]  /*18e0*/  CS2R R36, SRZ ;  /* 0x0000000000247805 */ /* 0x000fe2000001ff00 */
[----:B------:R1:W-:Y:S01]  /*18f0*/  STL [R1+0x1c], RZ ;  /* 0x00001cff01007387 */ /* 0x0003e20000100800 */
[----:B------:R-:W-:Y:S01]  /*1900*/  UIADD3 UR10, UR10, 0x100, URZ ;  /* 0x000001000a0a7890 */ /* 0x000fe2000fffe03f */
[----:B------:R-:W-:-:S02]  /*1910*/  CS2R R38, SRZ ;  /* 0x0000000000267805 */ /* 0x000fc4000001ff00 */
[----:B------:R-:W-:Y:S01]  /*1920*/  CS2R R40, SRZ ;  /* 0x0000000000287805 */ /* 0x000fe2000001ff00 */
[----:B------:R1:W-:Y:S01]  /*1930*/  STL [R1+0x18], RZ ;  /* 0x000018ff01007387 */ /* 0x0003e20000100800 */
[----:B------:R-:W-:Y:S01]  /*1940*/  USHF.R.U32.HI UR10, URZ, 0x4, UR10 ;  /* 0x000000043f0a7899 */ /* 0x000fe2000801160a */
[----:B------:R-:W-:Y:S02]  /*1950*/  CS2R R42, SRZ ;  /* 0x00000000002a7805 */ /* 0x000fe4000001ff00 */
[----:B------:R-:W-:Y:S01]  /*1960*/  CS2R R44, SRZ ;  /* 0x00000000002c7805 */ /* 0x000fe2000001ff00 */
[----:B------:R1:W-:Y:S01]  /*1970*/  STL [R1+0x14], RZ ;  /* 0x000014ff01007387 */ /* 0x0003e20000100800 */
[----:B------:R-:W-:Y:S01]  /*1980*/  ULOP3.LUT UR15, UR10, 0x3fff, URZ, 0xc0, !UPT ;  /* 0x00003fff0a0f7892 */ /* 0x000fe2000f8ec03f */
        /* <DEDUP_REMOVED lines=18> */
[----:B------:R1:W-:Y:S01]  /*1ab0*/  STL [R1], RZ ;  /* 0x000000ff01007387 */ /* 0x0003e20000100800 */
[----:B------:R-:W-:-:S02]  /*1ac0*/  CS2R R74, SRZ ;  /* 0x00000000004a7805 */ /* 0x000fc4000001ff00 */
[----:B------:R-:W-:Y:S02]  /*1ad0*/  CS2R R76, SRZ ;  /* 0x00000000004c7805 */ /* 0x000fe4000001ff00 */
[----:B------:R-:W-:Y:S02]  /*1ae0*/  CS2R R78, SRZ ;  /* 0x00000000004e7805 */ /* 0x000fe4000001ff00 */
[----:B------:R-:W-:Y:S02]  /*1af0*/  CS2R R80, SRZ ;  /* 0x0000000000507805 */ /* 0x000fe4000001ff00 */
[----:B------:R-:W-:Y:S02]  /*1b00*/  CS2R R82, SRZ ;  /* 0x0000000000527805 */ /* 0x000fe4000001ff00 */
[----:B------:R-:W-:Y:S02]  /*1b10*/  CS2R R84, SRZ ;  /* 0x0000000000547805 */ /* 0x000fe4000001ff00 */
        /* <DEDUP_REMOVED lines=32> */
[----:B------:R-:W-:Y:S01]  /*1d20*/  CS2R R150, SRZ ;  /* 0x0000000000967805 */ /* 0x000fe2000001ff00 */
[----:B-1----:R-:W-:Y:S06]  /*1d30*/  @!P0 BRA `(.L_x_17) ;  /* 0x0000001000688947 */ /* 0x002fec0003800000 */
[----:B------:R-:W-:-:S06]  /*1d40*/  UISETP.NE.AND UP0, UPT, UR21, 0x3, UPT ;  /* 0x000000031500788c */ /* 0x000fcc000bf05270 */
[----:B------:R-:W-:-:S13]  /*1d50*/  PLOP3.LUT P1, PT, PT, PT, UP0, 0x80, 0x0 ;  /* 0x000000000000781c */ /* 0x000fda0003f2f008 */
[----:B------:R-:W-:Y:S05]  /*1d60*/  @!P1 BRA `(.L_x_18) ;  /* 0x0000000000049947 */ /* 0x000fea0003800000 */
[----:B------:R-:W-:Y:S01]  /*1d70*/  BPT.TRAP 0x1 ;  /* 0x000000040000795c */ /* 0x000fe20000300000 */
.L_x_18:
[----:B------:R-:W-:Y:S01]  /*1d80*/  ULEA UR6, UR5, UR14, 0x3 ;  /* 0x0000000e05067291 */ /* 0x000fe2000f8e183f */
[----:B------:R-:W-:-:S05]  /*1d90*/  IMAD.U32 R0, RZ, RZ, UR4 ;  /* 0x00000004ff007e24 */ /* 0x000fca000f8e00ff */
[----:B------:R-:W-:-:S04]  /*1da0*/  SHF.L.U32 R0, R0, 0x1f, RZ ;  /* 0x0000001f00007819 */ /* 0x000fc800000006ff */
[----:B------:R0:W1:Y:S01]  /*1db0*/  SYNCS.PHASECHK.TRANS64.TRYWAIT P0, [UR6], R0 ;  /* 0x00000000ff0075a7 */ /* 0x0000620008000146 */
[----:B------:R-:W-:Y:S05]  /*1dc0*/  @!P1 BRA `(.L_x_19) ;  /* 0x0000000000049947 */ /* 0x000fea0003800000 */
[----:B------:R-:W-:Y:S01]  /*1dd0*/  BPT.TRAP 0x1 ;  /* 0x000000040000795c */ /* 0x000fe20000300000 */
.L_x_19:
[----:B-1----:R-:W-:Y:S05]  /*1de0*/  @P0 BRA `(.L_x_20) ;  /* 0x0000000000080947 */ /* 0x002fea0003800000 */
[----:B------:R-:W1:Y:S02]  /*1df0*/  SYNCS.PHASECHK.TRANS64.TRYWAIT P0, [UR6], R0 ;  /* 0x00000000ff0075a7 */ /* 0x000e640008000146 */
[----:B-1----:R-:W-:Y:S05]  /*1e00*/  @!P0 BRA `(.L_x_21) ;  /* 0x000000e000f88947 */ /* 0x002fea0003800000 */
.L_x_20:
[----:B------:R-:W-:Y:S01]  /*1e10*/  UIADD3 UR6, UR14, 0x6100, URZ ;  /* 0x000061000e067890 */ /* 0x000fe2000fffe03f */
[----:B------:R-:W-:Y:S01]  /*1e20*/  WARPGROUP.ARRIVE ;  /* 0x00000000000079c5 */ /* 0x000fe20000000000 */
[----:B------:R-:W-:Y:S01]  /*1e30*/  ULOP3.LUT UR8, UR15, 0x10000, URZ, 0xfc, !UPT ;  /* 0x000100000f087892 */ /* 0x000fe2000f8efc3f */
[----:B------:R2:W-:Y:S01]  /*1e40*/  STL [R1+0x74], RZ ;  /* 0x000074ff01007387 */ /* 0x0005e20000100800 */
[----:B------:R-:W-:Y:S01]  /*1e50*/  USHF.R.U32.HI UR6, URZ, 0x4, UR6 ;  /* 0x000000043f067899 */ /* 0x000fe20008011606 */
[----:B01----:R-:W-:Y:S01]  /*1e60*/  IMAD.MOV.U32 R0, RZ, RZ, RZ ;  /* 0x000000ffff007224 */ /* 0x003fe200078e00ff */
[----:B------:R-:W-:Y:S01]  /*1e70*/  ULEA UR8, UR5, UR8, 0x9 ;  /* 0x0000000805087291 */ /* 0x000fe2000f8e483f */
[----:B------:R2:W-:Y:S01]  /*1e80*/  STL [R1+0x70], RZ ;  /* 0x000070ff01007387 */ /* 0x0005e20000100800 */
[----:B------:R-:W-:Y:S01]  /*1e90*/  ULOP3.LUT UR6, UR6, 0x3fff, URZ, 0xc0, !UPT ;  /* 0x00003fff06067892 */ /* 0x000fe2000f8ec03f */
[----:B------:R-:W-:Y:S01]  /*1ea0*/  CS2R R2, SRZ ;  /* 0x0000000000027805 */ /* 0x000fe2000001ff00 */
[----:B------:R-:W-:Y:S01]  /*1eb0*/  UMOV UR9, 0x80000020 ;  /* 0x8000002000097882 */ /* 0x000fe20000000000 */
[----:B------:R-:W-:Y:S01]  /*1ec0*/  UMOV UR11, 0x80000020 ;  /* 0x80000020000b7882 */ /* 0x000fe20000000000 */
[----:B------:R-:W-:Y:S01]  /*1ed0*/  ULOP3.LUT UR6, UR6, 0x10000, URZ, 0xfc, !UPT ;  /* 0x0001000006067892 */ /* 0x000fe2000f8efc3f */
[----:B------:R2:W-:Y:S01]  /*1ee0*/  STL [R1+0x6c], RZ ;  /* 0x00006cff01007387 */ /* 0x0005e20000100800 */
[----:B------:R-:W-:Y:S01]  /*1ef0*/  ULDC UR7, c[0x0][0x50c] ;  /* 0x0001430000077ab9 */ /* 0x000fe20000000800 */
[----:B------:R-:W-:Y:S01]  /*1f00*/  CS2R R4, SRZ ;  /* 0x0000000000047805 */ /* 0x000fe2000001ff00 */
[----:B------:R-:W-:Y:S01]  /*1f10*/  ULEA UR10, UR5, UR6, 0xa ;  /* 0x00000006050a7291 */ /* 0x000fe2000f8e503f */
[----:B------:R2:W-:Y:S01]  /*1f20*/  STL [R1+0x68], RZ ;  /* 0x000068ff01007387 */ /* 0x0005e20000100800 */
[----:B------:R-:W-:Y:S01]  /*1f30*/  UISETP.NE.AND UP0, UPT, UR7, 0x2, UPT ;  /* 0x000000020700788c */ /* 0x000fe2000bf05270 */
[----:B------:R-:W-:Y:S01]  /*1f40*/  CS2R R6, SRZ ;  /* 0x0000000000067805 */ /* 0x000fe2000001ff00 */
[----:B------:R-:W-:Y:S01]  /*1f50*/  UMOV UR6, 0x2 ;  /* 0x0000000200067882 */ /* 0x000fe20000000000 */
[----:B------:R2:W-:Y:S01]  /*1f60*/  STL [R1+0x64], RZ ;  /* 0x000064ff01007387 */ /* 0x0005e20000100800 */
[----:B------:R-:W-:Y:S01]  /*1f70*/  USEL UR7, URZ, 0x1, UP0 ;  /* 0x000000013f077887 */ /* 0x000fe20008000000 */
[----:B------:R-:W-:-:S02]  /*1f80*/  CS2R R8, SRZ ;  /* 0x0000000000087805 */ /* 0x000fc4000001ff00 */
[----:B------:R-:W-:Y:S01]  /*1f90*/  CS2R R10, SRZ ;  /* 0x00000000000a7805 */ /* 0x000fe2000001ff00 */
[----:B------:R-:W-:Y:S01]  /*1fa0*/  QGMMA.64x256x32.F32.E4M3.E4M3 R24, gdesc[UR8], RZ, !UPT ;  /* 0x03e00000081879f3 */ /* 0x000fe2000c7008ff */
[----:B------:R2:W-:Y:S01]  /*1fb0*/  STL [R1+0x60], RZ ;  /* 0x000060ff01007387 */ /* 0x0005e20000100800 */
[----:B------:R-:W-:Y:S01]  /*1fc0*/  UIADD3 UR8, UR8, 0x2, URZ ;  /* 0x0000000208087890 */ /* 0x000fe2000fffe03f */
[----:B------:R-:W-:Y:S01]  /*1fd0*/  ISETP.NE.AND P0, PT, RZ, UR7, PT ;  /* 0x00000007ff007c0c */ /* 0x000fe2000bf05270 */
[----:B------:R-:W-:Y:S01]  /*1fe0*/  UIADD3 UR10, UR10, 0x2, URZ ;  /* 0x000000020a0a7890 */ /* 0x000fe2000fffe03f */
[----:B------:R2:W-:Y:S01]  /*1ff0*/  STL [R1+0x5c], RZ ;  /* 0x00005cff01007387 */ /* 0x0005e20000100800 */
[----:B------:R-:W-:Y:S01]  /*2000*/  UMOV UR9, 0x80000020 ;  /* 0x8000002000097882 */ /* 0x000fe20000000000 */
[----:B------:R-:W-:Y:S01]  /*2010*/  UMOV UR11, 0x80000020 ;  /* 0x80000020000b7882 */ /* 0x000fe20000000000 */
        /* <DEDUP_REMOVED lines=58> */
[----:B------:R-:W-:-:S03]  /*23c0*/  IMAD.MOV.U32 R226, RZ, RZ, RZ ;  /* 0x000000ffffe27224 */ /* 0x000fc600078e00ff */
[----:B------:R2:W-:Y:S04]  /*23d0*/  STL [R1+0x1c], RZ ;  /* 0x00001cff01007387 */ /* 0x0005e80000100800 */
[----:B------:R2:W-:Y:S04]  /*23e0*/  STL [R1+0x18], RZ ;  /* 0x000018ff01007387 */ /* 0x0005e80000100800 */
[----:B------:R2:W-:Y:S04]  /*23f0*/  STL [R1+0x14], RZ ;  /* 0x000014ff01007387 */ /* 0x0005e80000100800 */
[----:B------:R2:W-:Y:S04]  /*2400*/  STL [R1+0x10], RZ ;  /* 0x000010ff01007387 */ /* 0x0005e80000100800 */
[----:B------:R2:W-:Y:S04]  /*2410*/  STL [R1+0xc], RZ ;  /* 0x00000cff01007387 */ /* 0x0005e80000100800 */
[----:B------:R2:W-:Y:S04]  /*2420*/  STL [R1+0x8], RZ ;  /* 0x000008ff01007387 */ /* 0x0005e80000100800 */
[----:B------:R2:W-:Y:S04]  /*2430*/  STL [R1+0x4], RZ ;  /* 0x000004ff01007387 */ /* 0x0005e80000100800 */
[----:B------:R2:W-:Y:S01]  /*2440*/  STL [R1], RZ ;  /* 0x000000ff01007387 */ /* 0x0005e20000100800 */
[----:B------:R-:W-:Y:S01]  /*2450*/  QGMMA.64x256x32.F32.E4M3.E4M3 R24, gdesc[UR8], R24, gsb0 ;  /* 0x03e00000081879f3 */ /* 0x000fe20008000818 */
[----:B------:R-:W-:Y:S05]  /*2460*/  @!P0 BRA `(.L_x_22) ;  /* 0x0000000800808947 */ /* 0x000fea0003800000 */
[----:B------:R-:W-:Y:S02]  /*2470*/  WARPGROUP.DEPBAR.LE gsb0, 0x0 ;  /* 0x00008000000079c5 */ /* 0x000fe40000010000 */
[----:B------:R-:W-:-:S01]  /*2480*/  FADD R227, RZ, R122 ;  /* 0x0000007affe37221 */ /* 0x000fc20000000000 */
[----:B------:R-:W-:Y:S01]  /*2490*/  FADD R226, RZ, R24 ;  /* 0x00000018ffe27221 */ /* 0x000fe20000000000 */
[----:B------:R-:W-:-:S01]  /*24a0*/  FADD R225, RZ, R25 ;  /* 0x00000019ffe17221 */ /* 0x000fc20000000000 */
[----:B------:R-:W-:Y:S01]  /*24b0*/  FADD R224, RZ, R26 ;  /* 0x0000001affe07221 */ /* 0x000fe20000000000 */
[----:B------:R-:W-:-:S01]  /*24c0*/  FADD R223, RZ, R27 ;  /* 0x0000001bffdf7221 */ /* 0x000fc20000000000 */
[----:B------:R0:W-:Y:S01]  /*24d0*/  STL [R1], R227 ;  /* 0x000000e301007387 */ /* 0x0001e20000100800 */
[----:B------:R-:W-:-:S01]  /*24e0*/  FADD R222, RZ, R28 ;  /* 0x0000001cffde7221 */ /* 0x000fc20000000000 */
[----:B------:R-:W-:Y:S01]  /*24f0*/  FADD R221, RZ, R29 ;  /* 0x0000001dffdd7221 */ /* 0x000fe20000000000 */
[----:B------:R-:W-:-:S01]  /*2500*/  FADD R220, RZ, R30 ;  /* 0x0000001effdc7221 */ /* 0x000fc20000000000 */
[----:B------:R-:W-:Y:S01]  /*2510*/  FADD R219, RZ, R31 ;  /* 0x0000001fffdb7221 */ /* 0x000fe20000000000 */
[----:B------:R-:W-:-:S01]  /*2520*/  FADD R218, RZ, R32 ;  /* 0x00000020ffda7221 */ /* 0x000fc20000000000 */
[----:B------:R-:W-:Y:S01]  /*2530*/  FADD R217, RZ, R33 ;  /* 0x00000021ffd97221 */ /* 0x000fe20000000000 */
[----:B------:R-:W-:-:S01]  /*2540*/  FADD R216, RZ, R34 ;  /* 0x00000022ffd87221 */ /* 0x000fc20000000000 */
[----:B------:R-:W-:Y:S01]  /*2550*/  FADD R215, RZ, R35 ;  /* 0x00000023ffd77221 */ /* 0x000fe20000000000 */
[----:B------:R-:W-:-:S01]  /*2560*/  FADD R214, RZ, R36 ;  /* 0x00000024ffd67221 */ /* 0x000fc20000000000 */
[----:B0-----:R-:W-:Y:S01]  /*2570*/  FADD R227, RZ, R123 ;  /* 0x0000007bffe37221 */ /* 0x001fe20000000000 */
[----:B------:R-:W-:-:S01]  /*2580*/  FADD R213, RZ, R37 ;  /* 0x00000025ffd57221 */ /* 0x000fc20000000000 */
[----:B------:R-:W-:Y:S01]  /*2590*/  FADD R212, RZ, R38 ;  /* 0x00000026ffd47221 */ /* 0x000fe20000000000 */
[----:B------:R-:W-:-:S01]  /*25a0*/  FADD R211, RZ, R39 ;  /* 0x00000027ffd37221 */ /* 0x000fc20000000000 */
[----:B------:R-:W-:Y:S01]  /*25b0*/  FADD R210, RZ, R40 ;  /* 0x00000028ffd27221 */ /* 0x000fe20000000000 */
[----:B------:R0:W-:Y:S01]  /*25c0*/  STL [R1+0x4], R227 ;  /* 0x000004e301007387 */ /* 0x0001e20000100800 */
        /* <DEDUP_REMOVED lines=93> */
[----:B------:R-:W-:Y:S01]  /*2ba0*/  UMOV UR6, URZ ;  /* 0x0000003f00067c82 */ /* 0x000fe20008000000 */
[----:B0-----:R-:W-:-:S05]  /*2bb0*/  FADD R227, RZ, R130 ;  /* 0x00000082ffe37221 */ /* 0x001fca0000000000 */
[----:B------:R0:W-:Y:S02]  /*2bc0*/  STL [R1+0x20], R227 ;  /* 0x000020e301007387 */ /* 0x0001e40000100800 */
        /* <DEDUP_REMOVED lines=42> */
.L_x_22:
[----:B------:R-:W-:-:S04]  /*2e70*/  UIADD3 UR18, UR5, 0x1, URZ ;  /* 0x0000000105127890 */ /* 0x000fc8000fffe03f */
[----:B------:R-:W-:-:S04]  /*2e80*/  UISETP.NE.AND UP0, UPT, UR18, 0x3, UPT ;  /* 0x000000031200788c */ /* 0x000fc8000bf05270 */
[----:B------:R-:W-:Y:S02]  /*2e90*/  USEL UR8, URZ, 0x1, UP0 ;  /* 0x000000013f087887 */ /* 0x000fe40008000000 */
[----:B------:R-:W-:Y:S02]  /*2ea0*/  USEL UR18, UR18, URZ, UP0 ;  /* 0x0000003f12127287 */ /* 0x000fe40008000000 */
[----:B------:R-:W-:-:S06]  /*2eb0*/  ULOP3.LUT UR8, UR4, UR8, URZ, 0x3c, !UPT ;  /* 0x0000000804087292 */ /* 0x000fcc000f8e3c3f */
[----:B0-----:R-:W-:Y:S01]  /*2ec0*/  IMAD.U32 R227, RZ, RZ, UR8 ;  /* 0x00000008ffe37e24 */ /* 0x001fe2000f8e00ff */
[----:B------:R-:W-:-:S06]  /*2ed0*/  UMOV UR8, 0x1 ;  /* 0x0000000100087882 */ /* 0x000fcc0000000000 */
.L_x_17:
[----:B------:R-:W-:-:S04]  /*2ee0*/  UISETP.LT.AND UP0, UPT, UR12, 0x1, UPT ;  /* 0x000000010c00788c */ /* 0x000fc8000bf01270 */
[----:B------:R-:W-:-:S04]  /*2ef0*/  USEL UR9, UR12, 0x1, UP0 ;  /* 0x000000010c097887 */ /* 0x000fc80008000000 */
[----:B------:R-:W-:-:S04]  /*2f00*/  UIADD3 UR9, UR12, -UR9, URZ ;  /* 0x800000090c097290 */ /* 0x000fc8000fffe03f */
[----:B------:R-:W-:-:S06]  /*2f10*/  UISETP.GE.AND UP0, UPT, UR9, 0x1, UPT ;  /* 0x000000010900788c */ /* 0x000fcc000bf06270 */
[----:B------:R-:W-:-:S13]  /*2f20*/  PLOP3.LUT P0, PT, PT, PT, UP0, 0x80, 0x0 ;  /* 0x000000000000781c */ /* 0x000fda0003f0f008 */
[----:B------:R-:W-:Y:S05]  /*2f30*/  @!P0 BRA `(.L_x_23) ;  /* 0x0000001000a48947 */ /* 0x000fea0003800000 */
[----:B------:R-:W-:Y:S01]  /*2f40*/  IMAD.U32 R228, RZ, RZ, UR9 ;  /* 0x00000009ffe47e24 */ /* 0x000fe2000f8e00ff */
[----:B------:R-:W-:Y:S01]  /*2f50*/  UMOV UR23, UR5 ;  /* 0x0000000500177c82 */ /* 0x000fe20008000000 */
[----:B------:R-:W-:-:S05]  /*2f60*/  ULDC UR24, c[0x0][0x50c] ;  /* 0x0001430000187ab9 */ /* 0x000fca0000000800 */
.L_x_31:
[----:B------:R-:W-:-:S06]  /*2f70*/  UISETP.NE.AND UP0, UPT, UR21, 0x3, UPT ;  /* 0x000000031500788c */ /* 0x000fcc000bf05270 */
[----:B------:R-:W-:-:S13]  /*2f80*/  PLOP3.LUT P1, PT, PT, PT, UP0, 0x80, 0x0 ;  /* 0x000000000000781c */ /* 0x000fda0003f2f008 */
[----:B-1---5:R-:W-:Y:S05]  /*2f90*/  @!P1 BRA `(.L_x_24) ;  /* 0x0000000000049947 */ /* 0x022fea0003800000 */
[----:B------:R-:W-:Y:S01]  /*2fa0*/  BPT.TRAP 0x1 ;  /* 0x000000040000795c */ /* 0x000fe20000300000 */
.L_x_24:
[----:B------:R-:W0:Y:S01]  /*2fb0*/  S2UR UR9, SR_CgaCtaId ;  /* 0x00000000000979c3 */ /* 0x000e220000008800 */
[----:B------:R-:W-:Y:S01]  /*2fc0*/  UMOV UR14, 0x400 ;  /* 0x00000400000e7882 */ /* 0x000fe20000000000 */
[----:B------:R-:W-:Y:S01]  /*2fd0*/  SHF.L.U32 R229, R227, 0x1f, RZ ;  /* 0x0000001fe3e57819 */ /* 0x000fe200000006ff */
[----:B0-----:R-:W-:-:S04]  /*2fe0*/  ULEA UR14, UR9, UR14, 0x18 ;  /* 0x0000000e090e7291 */ /* 0x001fc8000f8ec03f */
[----:B------:R-:W-:-:S09]  /*2ff0*/  ULEA UR9, UR18, UR14, 0x3 ;  /* 0x0000000e12097291 */ /* 0x000fd2000f8e183f */
[----:B------:R0:W1:Y:S01]  /*3000*/  SYNCS.PHASECHK.TRANS64.TRYWAIT P0, [UR9], R229 ;  /* 0x000000e5ff0075a7 */ /* 0x0000620008000149 */
[----:B------:R-:W-:Y:S05]  /*3010*/  @!P1 BRA `(.L_x_25) ;  /* 0x0000000000049947 */ /* 0x000fea0003800000 */
[----:B------:R-:W-:Y:S01]  /*3020*/  BPT.TRAP 0x1 ;  /* 0x000000040000795c */ /* 0x000fe20000300000 */
.L_x_25:
[----:B-1----:R-:W-:Y:S05]  /*3030*/  @P0 BRA `(.L_x_26) ;  /* 0x0000000000080947 */ /* 0x002fea0003800000 */
[----:B------:R-:W1:Y:S02]  /*3040*/  SYNCS.PHASECHK.TRANS64.TRYWAIT P0, [UR9], R229 ;  /* 0x000000e5ff0075a7 */ /* 0x000e640008000149 */
[----:B-1----:R-:W-:Y:S05]  /*3050*/  @!P0 BRA `(.L_x_27) ;  /* 0x000000d0007c8947 */ /* 0x002fea0003800000 */
.L_x_26:
[----:B------:R-:W-:Y:S01]  /*3060*/  UIADD3 UR9, UR14, 0x6100, URZ ;  /* 0x000061000e097890 */ /* 0x000fe2000fffe03f */
[----:B------:R-:W-:Y:S01]  /*3070*/  WARPGROUP.ARRIVE ;  /* 0x00000000000079c5 */ /* 0x000fe20000000000 */
[----:B------:R-:W-:Y:S02]  /*3080*/  UISETP.NE.AND UP0, UPT, UR7, URZ, UPT ;  /* 0x0000003f0700728c */ /* 0x000fe4000bf05270 */
[----:B------:R-:W-:Y:S02]  /*3090*/  USHF.R.U32.HI UR9, URZ, 0x4, UR9 ;  /* 0x000000043f097899 */ /* 0x000fe40008011609 */
[----:B------:R-:W-:Y:S02]  /*30a0*/  USEL UR8, UR8, URZ, !UP0 ;  /* 0x0000003f08087287 */ /* 0x000fe4000c000000 */
[----:B------:R-:W-:Y:S02]  /*30b0*/  ULOP3.LUT UR9, UR9, 0x3fff, URZ, 0xc0, !UPT ;  /* 0x00003fff09097892 */ /* 0x000fe4000f8ec03f */
[----:B------:R-:W-:-:S02]  /*30c0*/  ULOP3.LUT UR7, UR15, 0x10000, URZ, 0xfc, !UPT ;  /* 0x000100000f077892 */ /* 0x000fc4000f8efc3f */
[----:B------:R-:W-:Y:S02]  /*30d0*/  ULOP3.LUT UR9, UR9, 0x10000, URZ, 0xfc, !UPT ;  /* 0x0001000009097892 */ /* 0x000fe4000f8efc3f */
[----:B------:R-:W-:Y:S02]  /*30e0*/  UISETP.NE.U32.AND UP0, UPT, UR8, URZ, UPT ;  /* 0x0000003f0800728c */ /* 0x000fe4000bf05070 */
[----:B------:R-:W-:Y:S02]  /*30f0*/  ULEA UR8, UR18, UR7, 0x9 ;  /* 0x0000000712087291 */ /* 0x000fe4000f8e483f */
[----:B------:R-:W-:Y:S01]  /*3100*/  ULEA UR10, UR18, UR9, 0xa ;  /* 0x00000009120a7291 */ /* 0x000fe2000f8e503f */
[----:B------:R-:W-:Y:S02]  /*3110*/  UMOV UR11, 0x80000020 ;  /* 0x80000020000b7882 */ /* 0x000fe40000000000 */
[----:B------:R-:W-:Y:S01]  /*3120*/  UMOV UR9, 0x80000020 ;  /* 0x8000002000097882 */ /* 0x000fe20000000000 */
[----:B------:R-:W-:-:S05]  /*3130*/  UIADD3 UR6, UR6, 0x2, URZ ;  /* 0x0000000206067890 */ /* 0x000fca000fffe03f */
[----:B------:R-:W-:Y:S01]  /*3140*/  QGMMA.64x256x32.F32.E4M3.E4M3 R24, gdesc[UR8], R24, UP0 ;  /* 0x03e00000081879f3 */ /* 0x000fe2000bf00818 */
[----:B------:R-:W-:Y:S02]  /*3150*/  UIADD3 UR8, UR8, 0x2, URZ ;  /* 0x0000000208087890 */ /* 0x000fe4000fffe03f */
[----:B------:R-:W-:Y:S01]  /*3160*/  UIADD3 UR10, UR10, 0x2, URZ ;  /* 0x000000020a0a7890 */ /* 0x000fe2000fffe03f */
[----:B------:R-:W-:Y:S01]  /*3170*/  UMOV UR9, 0x80000020 ;  /* 0x8000002000097882 */ /* 0x000fe20000000000 */
[----:B------:R-:W-:Y:S01]  /*3180*/  UMOV UR11, 0x80000020 ;  /* 0x80000020000b7882 */ /* 0x000fe20000000000 */
[----:B------:R-:W-:-:S04]  /*3190*/  UISETP.NE.AND UP0, UPT, UR6, UR24, UPT ;  /* 0x000000180600728c */ /* 0x000fc8000bf05270 */
[----:B------:R-:W-:-:S06]  /*31a0*/  USEL UR7, URZ, 0x1, UP0 ;  /* 0x000000013f077887 */ /* 0x000fcc0008000000 */
[----:B------:R-:W-:-:S12]  /*31b0*/  ISETP.NE.AND P0, PT, RZ, UR7, PT ;  /* 0x00000007ff007c0c */ /* 0x000fd8000bf05270 */
[----:B------:R-:W-:Y:S03]  /*31c0*/  QGMMA.64x256x32.F32.E4M3.E4M3 R24, gdesc[UR8], R24, gsb0 ;  /* 0x03e00000081879f3 */ /* 0x000fe60008000818 */
[----:B------:R-:W-:Y:S02]  /*31d0*/  WARPGROUP.DEPBAR.LE gsb0, 0x1 ;  /* 0x00008000000079c5 */ /* 0x000fe40000010100 */
[----:B------:R-:W-:Y:S05]  /*31e0*/  @!P0 BRA `(.L_x_28) ;  /* 0x0000000c00808947 */ /* 0x000fea0003800000 */
[----:B------:R-:W-:Y:S02]  /*31f0*/  WARPGROUP.DEPBAR.LE gsb0, 0x0 ;  /* 0x00008000000079c5 */ /* 0x000fe40000010000 */
[----:B------:R-:W-:-:S01]  /*3200*/  FADD R226, R24, R226 ;  /* 0x000000e218e27221 */ /* 0x000fc20000000000 */
[----:B------:R-:W-:Y:S01]  /*3210*/  FADD R225, R25, R225 ;  /* 0x000000e119e17221 */ /* 0x000fe20000000000 */
[----:B------:R1:W-:Y:S01]  /*3220*/  STL [R1+0x90], R227 ;  /* 0x000090e301007387 */ /* 0x0003e20000100800 */
[----:B------:R-:W-:-:S01]  /*3230*/  FADD R224, R26, R224 ;  /* 0x000000e01ae07221 */ /* 0x000fc20000000000 */
[----:B------:R-:W-:Y:S01]  /*3240*/  FADD R223, R27, R223 ;  /* 0x000000df1bdf7221 */ /* 0x000fe20000000000 */
[----:B------:R-:W-:-:S01]  /*3250*/  FADD R222, R28, R222 ;  /* 0x000000de1cde7221 */ /* 0x000fc20000000000 */
[----:B------:R-:W-:Y:S01]  /*3260*/  FADD R221, R29, R221 ;  /* 0x000000dd1ddd7221 */ /* 0x000fe20000000000 */
[----:B-1----:R-:W3:Y:S04]  /*3270*/  LDL.LU R227, [R1+0x30] ;  /* 0x0000300001e37983 */ /* 0x002ee80000300800 */
[----:B------:R1:W-:Y:S01]  /*3280*/  STL [R1+0x94], R226 ;  /* 0x000094e201007387 */ /* 0x0003e20000100800 */
[----:B------:R-:W-:-:S01]  /*3290*/  FADD R220, R30, R220 ;  /* 0x000000dc1edc7221 */ /* 0x000fc20000000000 */
[----:B------:R-:W-:-:S02]  /*32a0*/  FADD R219, R31, R219 ;  /* 0x000000db1fdb7221 */ /* 0x000fc40000000000 */
[----:B-1----:R-:W4:Y:S04]  /*32b0*/  LDL.LU R226, [R1+0x2c] ;  /* 0x00002c0001e27983 */ /* 0x002f280000300800 */
[----:B------:R1:W-:Y:S01]  /*32c0*/  STL [R1+0x98], R225 ;  /* 0x000098e101007387 */ /* 0x0003e20000100800 */
[----:B------:R-:W-:-:S03]  /*32d0*/  FADD R218, R32, R218 ;  /* 0x000000da20da7221 */ /* 0x000fc60000000000 */
[----:B-1----:R-:W2:Y:S04]  /*32e0*/  LDL.LU R225, [R1+0x28] ;  /* 0x0000280001e17983 */ /* 0x002ea80000300800 */
        /* <DEDUP_REMOVED lines=9> */
[----:B------:R1:W-:Y:S04]  /*3380*/  STL [R1+0xa8], R221 ;  /* 0x0000a8dd01007387 */ /* 0x0003e80000100800 */
        /* <DEDUP_REMOVED lines=12> */
[----:B-1----:R-:W2:Y:S01]  /*3450*/  LDL.LU R215, [R1] ;  /* 0x0000000001d77983 */ /* 0x002ea20000300800 */
[----:B------:R-:W-:-:S01]  /*3460*/  FADD R214, R36, R214 ;  /* 0x000000d624d67221 */ /* 0x000fc20000000000 */
[----:B------:R-:W-:Y:S01]  /*3470*/  FADD R213, R37, R213 ;  /* 0x000000d525d57221 */ /* 0x000fe20000000000 */
[----:B------:R-:W-:-:S01]  /*3480*/  FADD R212, R38, R212 ;  /* 0x000000d426d47221 */ /* 0x000fc20000000000 */
[----:B------:R-:W-:Y:S01]  /*3490*/  FADD R211, R39, R211 ;  /* 0x000000d327d37221 */ /* 0x000fe20000000000 */
[----:B------:R-:W-:-:S01]  /*34a0*/  FADD R210, R40, R210 ;  /* 0x000000d228d27221 */ /* 0x000fc20000000000 */
[----:B------:R-:W-:Y:S01]  /*34b0*/  STL [R1+0xc4], R214 ;  /* 0x0000c4d601007387 */ /* 0x000fe20000100800 */
        /* <DEDUP_REMOVED lines=11> */
[----:B------:R1:W-:Y:S01]  /*3570*/  STL [R1+0xd0], R211 ;  /* 0x0000d0d301007387 */ /* 0x0003e20000100800 */
[----:B------:R-:W-:-:S01]  /*3580*/  FADD R200, R50, R200 ;  /* 0x000000c832c87221 */ /* 0x000fc20000000000 */
[----:B------:R-:W-:Y:S01]  /*3590*/  FADD R199, R51, R199 ;  /* 0x000000c733c77221 */ /* 0x000fe20000000000 */
        /* <DEDUP_REMOVED lines=69> */
[----:B-----5:R-:W-:Y:S01]  /*39f0*/  FADD R0, R121, R0 ;  /* 0x0000000079007221 */ /* 0x020fe20000000000 */
[----:B---3--:R-:W-:-:S01]  /*3a00*/  FADD R227, R134, R227 ;  /* 0x000000e386e37221 */ /* 0x008fc20000000000 */
[----:B----4-:R-:W-:Y:S01]  /*3a10*/  FADD R226, R133, R226 ;  /* 0x000000e285e27221 */ /* 0x010fe20000000000 */
[----:B--2---:R-:W-:-:S01]  /*3a20*/  FADD R225, R132, R225 ;  /* 0x000000e184e17221 */ /* 0x004fc20000000000 */
        /* <DEDUP_REMOVED lines=9> */
[----:B------:R-:W-:-:S05]  /*3ac0*/  FADD R215, R122, R215 ;  /* 0x000000d77ad77221 */ /* 0x000fca0000000000 */
[----:B------:R2:W-:Y:S04]  /*3ad0*/  STL [R1], R215 ;  /* 0x000000d701007387 */ /* 0x0005e80000100800 */
[----:B------:R3:W-:Y:S04]  /*3ae0*/  STL [R1+0x4], R216 ;  /* 0x000004d801007387 */ /* 0x0007e80000100800 */
        /* <DEDUP_REMOVED lines=8> */
[----:B-1----:R-:W4:Y:S04]  /*3b70*/  LDL.LU R211, [R1+0x34] ;  /* 0x0000340001d37983 */ /* 0x002f280000300800 */
[----:B------:R1:W-:Y:S04]  /*3b80*/  STL [R1+0x28], R225 ;  /* 0x000028e101007387 */ /* 0x0003e80000100800 */
[----:B------:R-:W4:Y:S04]  /*3b90*/  LDL.LU R212, [R1+0x38] ;  /* 0x0000380001d47983 */ /* 0x000f280000300800 */
[----:B------:R1:W-:Y:S04]  /*3ba0*/  STL [R1+0x2c], R226 ;  /* 0x00002ce201007387 */ /* 0x0003e80000100800 */
[----:B------:R-:W4:Y:S04]  /*3bb0*/  LDL.LU R213, [R1+0x3c] ;  /* 0x00003c0001d57983 */ /* 0x000f280000300800 */
[----:B------:R1:W-:Y:S04]  /*3bc0*/  STL [R1+0x30], R227 ;  /* 0x000030e301007387 */ /* 0x0003e80000100800 */
[----:B------:R-:W4:Y:S04]  /*3bd0*/  LDL.LU R214, [R1+0x40] ;  /* 0x0000400001d67983 */ /* 0x000f280000300800 */
[----:B--2---:R-:W2:Y:S04]  /*3be0*/  LDL.LU R215, [R1+0x44] ;  /* 0x0000440001d77983 */ /* 0x004ea80000300800 */
[----:B---3--:R-:W3:Y:S04]  /*3bf0*/  LDL.LU R216, [R1+0x48] ;  /* 0x0000480001d87983 */ /* 0x008ee80000300800 */
[----:B----4-:R-:W4:Y:S04]  /*3c00*/  LDL.LU R217, [R1+0x4c] ;  /* 0x00004c0001d97983 */ /* 0x010f280000300800 */
[----:B0-----:R-:W4:Y:S04]  /*3c10*/  LDL.LU R218, [R1+0x50] ;  /* 0x0000500001da7983 */ /* 0x001f280000300800 */
[----:B------:R-:W4:Y:S04]  /*3c20*/  LDL.LU R219, [R1+0x54] ;  /* 0x0000540001db7983 */ /* 0x000f280000300800 */
[----:B------:R-:W4:Y:S04]  /*3c30*/  LDL.LU R220, [R1+0x58] ;  /* 0x0000580001dc7983 */ /* 0x000f280000300800 */
[----:B------:R-:W4:Y:S04]  /*3c40*/  LDL.LU R221, [R1+0x5c] ;  /* 0x00005c0001dd7983 */ /* 0x000f280000300800 */
[----:B------:R-:W4:Y:S04]  /*3c50*/  LDL.LU R222, [R1+0x60] ;  /* 0x0000600001de7983 */ /* 0x000f280000300800 */
[----:B------:R-:W4:Y:S04]  /*3c60*/  LDL.LU R223, [R1+0x64] ;  /* 0x0000640001df7983 */ /* 0x000f280000300800 */
[----:B------:R-:W4:Y:S04]  /*3c70*/  LDL.LU R224, [R1+0x68] ;  /* 0x0000680001e07983 */ /* 0x000f280000300800 */
[----:B-1----:R-:W4:Y:S04]  /*3c80*/  LDL.LU R225, [R1+0x6c] ;  /* 0x00006c0001e17983 */ /* 0x002f280000300800 */
[----:B------:R-:W4:Y:S04]  /*3c90*/  LDL.LU R226, [R1+0x70] ;  /* 0x0000700001e27983 */ /* 0x000f280000300800 */
[----:B------:R-:W4:Y:S01]  /*3ca0*/  LDL.LU R227, [R1+0x74] ;  /* 0x0000740001e37983 */ /* 0x000f220000300800 */
[----:B------:R-:W-:-:S05]  /*3cb0*/  FADD R211, R135, R211 ;  /* 0x000000d387d37221 */ /* 0x000fca0000000000 */
[----:B------:R0:W-:Y:S01]  /*3cc0*/  STL [R1+0x34], R211 ;  /* 0x000034d301007387 */ /* 0x0001e20000100800 */
[----:B------:R-:W-:-:S03]  /*3cd0*/  FADD R212, R136, R212 ;  /* 0x000000d488d47221 */ /* 0x000fc60000000000 */
[----:B0-----:R1:W5:Y:S01]  /*3ce0*/  LDL.LU R211, [R1+0xd0] ;  /* 0x0000d00001d37983 */ /* 0x0013620000300800 */
[----:B------:R-:W-:-:S03]  /*3cf0*/  FADD R213, R137, R213 ;  /* 0x000000d589d57221 */ /* 0x000fc60000000000 */
[----:B------:R0:W-:Y:S01]  /*3d00*/  STL [R1+0x38], R212 ;  /* 0x000038d401007387 */ /* 0x0001e20000100800 */
[----:B------:R-:W-:-:S01]  /*3d10*/  FADD R214, R138, R214 ;  /* 0x000000d68ad67221 */ /* 0x000fc20000000000 */
[----:B--2---:R-:W-:Y:S02]  /*3d20*/  FADD R215, R139, R215 ;  /* 0x000000d78bd77221 */ /* 0x004fe40000000000 */
[----:B0-----:R1:W5:Y:S01]  /*3d30*/  LDL.LU R212, [R1+0xcc] ;  /* 0x0000cc0001d47983 */ /* 0x0013620000300800 */
[----:B---3--:R-:W-:-:S03]  /*3d40*/  FADD R216, R140, R216 ;  /* 0x000000d88cd87221 */ /* 0x008fc60000000000 */
[----:B------:R0:W-:Y:S01]  /*3d50*/  STL [R1+0x3c], R213 ;  /* 0x00003cd501007387 */ /* 0x0001e20000100800 */
[----:B----4-:R-:W-:-:S03]  /*3d60*/  FADD R217, R141, R217 ;  /* 0x000000d98dd97221 */ /* 0x010fc60000000000 */
[----:B0-----:R1:W5:Y:S01]  /*3d70*/  LDL.LU R213, [R1+0xc8] ;  /* 0x0000c80001d57983 */ /* 0x0013620000300800 */
[----:B------:R-:W-:-:S03]  /*3d80*/  FADD R218, R142, R218 ;  /* 0x000000da8eda7221 */ /* 0x000fc60000000000 */
[----:B------:R0:W-:Y:S01]  /*3d90*/  STL [R1+0x40], R214 ;  /* 0x000040d601007387 */ /* 0x0001e20000100800 */
[----:B------:R-:W-:-:S01]  /*3da0*/  FADD R219, R143, R219 ;  /* 0x000000db8fdb7221 */ /* 0x000fc20000000000 */
[----:B------:R-:W-:Y:S02]  /*3db0*/  FADD R220, R144, R220 ;  /* 0x000000dc90dc7221 */ /* 0x000fe40000000000 */
[----:B0-----:R1:W5:Y:S04]  /*3dc0*/  LDL.LU R214, [R1+0xc4] ;  /* 0x0000c40001d67983 */ /* 0x0013680000300800 */
[----:B------:R0:W-:Y:S01]  /*3dd0*/  STL [R1+0x44], R215 ;  /* 0x000044d701007387 */ /* 0x0001e20000100800 */
[----:B------:R-:W-:-:S01]  /*3de0*/  FADD R221, R145, R221 ;  /* 0x000000dd91dd7221 */ /* 0x000fc20000000000 */
[----:B------:R-:W-:-:S02]  /*3df0*/  FADD R222, R146, R222 ;  /* 0x000000de92de7221 */ /* 0x000fc40000000000 */
[----:B0-----:R1:W5:Y:S04]  /*3e00*/  LDL.LU R215, [R1+0xc0] ;  /* 0x0000c00001d77983 */ /* 0x0013680000300800 */
[----:B------:R0:W-:Y:S01]  /*3e10*/  STL [R1+0x48], R216 ;  /* 0x000048d801007387 */ /* 0x0001e20000100800 */
[----:B------:R-:W-:-:S03]  /*3e20*/  FADD R223, R147, R223 ;  /* 0x000000df93df7221 */ /* 0x000fc60000000000 */
        /* <DEDUP_REMOVED lines=13> */
[----:B------:R0:W-:Y:S04]  /*3f00*/  STL [R1+0x5c], R221 ;  /* 0x00005cdd01007387 */ /* 0x0001e80000100800 */
        /* <DEDUP_REMOVED lines=12> */
[----:B0-----:R1:W5:Y:S01]  /*3fd0*/  LDL.LU R227, [R1+0x90] ;  /* 0x0000900001e37983 */ /* 0x0013620000300800 */
[----:B------:R-:W-:-:S05]  /*3fe0*/  UMOV UR6, URZ ;  /* 0x0000003f00067c82 */ /* 0x000fca0008000000 */
.L_x_28:
[----:B------:R-:W-:Y:S05]  /*3ff0*/  @!P1 BRA `(.L_x_29) ;  /* 0x0000000000049947 */ /* 0x000fea0003800000 */
[----:B------:R-:W-:Y:S01]  /*4000*/  BPT.TRAP 0x1 ;  /* 0x000000040000795c */ /* 0x000fe20000300000 */
.L_x_29:
[----:B------:R3:W-:Y:S04]  /*4010*/  STL [R1+0x94], R2 ;  /* 0x0000940201007387 */ /* 0x0007e80000100800 */
[----:B---3--:R-:W3:Y:S04]  /*4020*/  LDL R2, [R1+0x78] ;  /* 0x0000780001027983 */ /* 0x008ee80000100800 */
[----:B-----5:R4:W-:Y:S04]  /*4030*/  STL [R1+0x90], R0 ;  /* 0x0000900001007387 */ /* 0x0209e80000100800 */
[----:B----4-:R-:W4:Y:S01]  /*4040*/  LDL R0, [R1+0x7c] ;  /* 0x00007c0001007983 */ /* 0x010f220000100800 */
[----:B0-----:R-:W-:Y:S01]  /*4050*/  IMAD.U32 R229, RZ, RZ, UR23 ;  /* 0x00000017ffe57e24 */ /* 0x001fe2000f8e00ff */
[----:B---3--:R-:W-:-:S02]  /*4060*/  ISETP.NE.AND P0, PT, R2, RZ, PT ;  /* 0x000000ff0200720c */ /* 0x008fc40003f05270 */
[----:B------:R0:W5:Y:S11]  /*4070*/  LDL.LU R2, [R1+0x94] ;  /* 0x0000940001027983 */ /* 0x0001760000300800 */
[----:B------:R-:W-:-:S05]  /*4080*/  @P0 LEA R229, R229, UR14, 0x3 ;  /* 0x0000000ee5e50c11 */ /* 0x000fca000f8e18ff */
[----:B------:R-:W-:-:S05]  /*4090*/  @P0 VIADD R229, R229, 0x18 ;  /* 0x00000018e5e50836 */ /* 0x000fca0000000000 */
[----:B----4-:R-:W-:Y:S02]  /*40a0*/  @P0 PRMT R229, R0, 0x654, R229 ;  /* 0x0000065400e50816 */ /* 0x010fe400000000e5 */
[----:B------:R0:W5:Y:S01]  /*40b0*/  LDL.LU R0, [R1+0x90] ;  /* 0x0000900001007983 */ /* 0x0001620000300800 */
[----:B------:R-:W-:Y:S01]  /*40c0*/  UISETP.GT.U32.AND UP0, UPT, UR13, 0x1, UPT ;  /* 0x000000010d00788c */ /* 0x000fe2000bf04070 */
[----:B------:R0:W-:Y:S05]  /*40d0*/  @P0 SYNCS.ARRIVE.TRANS64.RED.A1T0 RZ, [R229+URZ], RZ ;  /* 0x000000ffe5ff09a7 */ /* 0x0001ea000810043f */
[----:B------:R-:W-:-:S13]  /*40e0*/  PLOP3.LUT P0, PT, PT, PT, UP0, 0x80, 0x0 ;  /* 0x000000000000781c */ /* 0x000fda0003f0f008 */
[----:B0-----:R-:W-:Y:S05]  /*40f0*/  @P0 BRA `(.L_x_30) ;  /* 0x0000000000040947 */ /* 0x001fea0003800000 */
[----:B------:R-:W-:Y:S01]  /*4100*/  BPT.TRAP 0x1 ;  /* 0x000000040000795c */ /* 0x000fe20000300000 */
.L_x_30:
[----:B------:R-:W-:Y:S01]  /*4110*/  UIADD3 UR18, UR18, 0x1, URZ ;  /* 0x0000000112127890 */ /* 0x000fe2000fffe03f */
[C---:B------:R-:W-:Y:S01]  /*4120*/  ISETP.GT.AND P0, PT, R228.reuse, 0x1, PT ;  /* 0x00000001e400780c */ /* 0x040fe20003f04270 */
[----:B------:R-:W-:Y:S01]  /*4130*/  UIADD3 UR23, UR23, 0x1, URZ ;  /* 0x0000000117177890 */ /* 0x000fe2000fffe03f */
[----:B------:R-:W-:Y:S01]  /*4140*/  VIADD R228, R228, 0xffffffff ;  /* 0xffffffffe4e47836 */ /* 0x000fe20000000000 */
[----:B------:R-:W-:Y:S02]  /*4150*/  UISETP.NE.AND UP0, UPT, UR18, 0x3, UPT ;  /* 0x000000031200788c */ /* 0x000fe4000bf05270 */
[----:B------:R-:W-:Y:S02]  /*4160*/  UISETP.NE.AND UP1, UPT, UR23, 0x3, UPT ;  /* 0x000000031700788c */ /* 0x000fe4000bf25270 */
[----:B------:R-:W-:Y:S02]  /*4170*/  USEL UR8, URZ, 0x1, UP0 ;  /* 0x000000013f087887 */ /* 0x000fe40008000000 */
[----:B------:R-:W-:-:S02]  /*4180*/  USEL UR18, UR18, URZ, UP0 ;  /* 0x0000003f12127287 */ /* 0x000fc40008000000 */
[----:B------:R-:W-:Y:S02]  /*4190*/  USEL UR23, UR23, URZ, UP1 ;  /* 0x0000003f17177287 */ /* 0x000fe40008800000 */
[----:B------:R-:W-:Y:S01]  /*41a0*/  LOP3.LUT R227, R227, UR8, RZ, 0x3c, !PT ;  /* 0x00000008e3e37c12 */ /* 0x000fe2000f8e3cff */
[----:B------:R-:W-:Y:S01]  /*41b0*/  UMOV UR8, 0x1 ;  /* 0x0000000100087882 */ /* 0x000fe20000000000 */
[----:B------:R-:W-:Y:S08]  /*41c0*/  @P0 BRA `(.L_x_31) ;  /* 0xffffffec00680947 */ /* 0x000ff0000383ffff */
.L_x_23:
[----:B------:R-:W-:-:S04]  /*41d0*/  UISETP.NE.AND UP0, UPT, UR6, URZ, UPT ;  /* 0x0000003f0600728c */ /* 0x000fc8000bf05270 */
[----:B------:R-:W-:-:S06]  /*41e0*/  USEL UR6, URZ, 0x1, !UP0 ;  /* 0x000000013f067887 */ /* 0x000fcc000c000000 */
[----:B------:R-:W-:-:S13]  /*41f0*/  ISETP.NE.AND P0, PT, RZ, UR6, PT ;  /* 0x00000006ff007c0c */ /* 0x000fda000bf05270 */
[----:B------:R-:W-:Y:S05]  /*4200*/  @!P0 BRA `(.L_x_32) ;  /* 0x0000000c00dc8947 */ /* 0x000fea0003800000 */
[----:B------:R-:W3:Y:S04]  /*4210*/  LDL.LU R227, [R1+0x74] ;  /* 0x0000740001e37983 */ /* 0x000ee80000300800 */
[----:B---3--:R0:W-:Y:S04]  /*4220*/  STL [R1+0x90], R227 ;  /* 0x000090e301007387 */ /* 0x0081e80000100800 */
[----:B0-----:R-:W3:Y:S04]  /*4230*/  LDL.LU R227, [R1+0x70] ;  /* 0x0000700001e37983 */ /* 0x001ee80000300800 */
        /* <DEDUP_REMOVED lines=55> */
[----:B0-----:R-:W3:Y:S01]  /*45b0*/  LDL.LU R227, [R1] ;  /* 0x0000000001e37983 */ /* 0x001ee20000300800 */
[----:B------:R-:W-:-:S02]  /*45c0*/  WARPGROUP.DEPBAR.LE gsb0, 0x0 ;  /* 0x00008000000079c5 */ /* 0x000fc40000010000 */
[----:B------:R-:W-:Y:S01]  /*45d0*/  FADD R226, R24, R226 ;  /* 0x000000e218e27221 */ /* 0x000fe20000000000 */
        /* <DEDUP_REMOVED lines=95> */
[----:B-----5:R-:W-:Y:S01]  /*4bd0*/  FADD R2, R120, R2 ;  /* 0x0000000278027221 */ /* 0x020fe20000000000 */
[----:B------:R-:W-:Y:S01]  /*4be0*/  FADD R0, R121, R0 ;  /* 0x0000000079007221 */ /* 0x000fe20000000000 */
[----:B---3--:R-:W-:-:S05]  /*4bf0*/  FADD R227, R122, R227 ;  /* 0x000000e37ae37221 */ /* 0x008fca0000000000 */
[----:B------:R0:W-:Y:S04]  /*4c00*/  STL [R1], R227 ;  /* 0x000000e301007387 */ /* 0x0001e80000100800 */
[----:B0-----:R-:W3:Y:S02]  /*4c10*/  LDL.LU R227, [R1+0x100] ;  /* 0x0001000001e37983 */ /* 0x001ee40000300800 */
[----:B---3--:R-:W-:-:S05]  /*4c20*/  FADD R227, R123, R227 ;  /* 0x000000e37be37221 */ /* 0x008fca0000000000 */
[----:B------:R0:W-:Y:S04]  /*4c30*/  STL [R1+0x4], R227 ;  /* 0x000004e301007387 */ /* 0x0001e80000100800 */
        /* <DEDUP_REMOVED lines=83> */
[----:B------:R0:W-:Y:S02]  /*5170*/  STL [R1+0x74], R227 ;  /* 0x000074e301007387 */ /* 0x0001e40000100800 */
.L_x_32:
[----:B------:R-:W-:Y:S02]  /*5180*/  WARPGROUP.DEPBAR.LE gsb0, 0x0 ;  /* 0x00008000000079c5 */ /* 0x000fe40000010000 */
[----:B------:R-:W3:Y:S02]  /*5190*/  LDC R24, c[0x0][0x28c] ;  /* 0x0000a300ff187b82 */ /* 0x000ee40000000800 */
[----:B---3--:R-:W-:-:S13]  /*51a0*/  ISETP.GE.AND P0, PT, R24, 0x1, PT ;  /* 0x000000011800780c */ /* 0x008fda0003f06270 */
[----:B------:R-:W-:Y:S05]  /*51b0*/  @!P0 BRA `(.L_x_33) ;  /* 0x0000000000648947 */ /* 0x000fea0003800000 */
[----:B------:R-:W-:-:S06]  /*51c0*/  UISETP.NE.AND UP0, UPT, UR21, 0x3, UPT ;  /* 0x000000031500788c */ /* 0x000fcc000bf05270 */
[----:B------:R-:W-:-:S13]  /*51d0*/  PLOP3.LUT P0, PT, PT, PT, UP0, 0x80, 0x0 ;  /* 0x000000000000781c */ /* 0x000fda0003f0f008 */
[----:B------:R-:W-:Y:S05]  /*51e0*/  @!P0 BRA `(.L_x_34) ;  /* 0x0000000000048947 */ /* 0x000fea0003800000 */
[----:B------:R-:W-:Y:S01]  /*51f0*/  BPT.TRAP 0x1 ;  /* 0x000000040000795c */ /* 0x000fe20000300000 */
.L_x_34:
[----:B0-----:R-:W3:Y:S01]  /*5200*/  LDL R227, [R1+0x78] ;  /* 0x0000780001e37983 */ /* 0x001ee20000100800 */
[----:B------:R-:W-:Y:S01]  /*5210*/  BSSY B0, `(.L_x_35) ;  /* 0x000000f000007945 */ /* 0x000fe20003800000 */
[----:B---3--:R-:W-:-:S13]  /*5220*/  ISETP.NE.AND P0, PT, R227, RZ, PT ;  /* 0x000000ffe300720c */ /* 0x008fda0003f05270 */
[----:B------:R-:W-:Y:S05]  /*5230*/  @!P0 BRA `(.L_x_36) ;  /* 0x0000000000308947 */ /* 0x000fea0003800000 */
[----:B------:R-:W3:Y:S01]  /*5240*/  LDL R227, [R1+0x7c] ;  /* 0x00007c0001e37983 */ /* 0x000ee20000100800 */
[----:B------:R-:W-:-:S04]  /*5250*/  UISETP.LT.AND UP0, UPT, UR12, 0x1, UPT ;  /* 0x000000010c00788c */ /* 0x000fc8000bf01270 */
[----:B------:R-:W-:-:S04]  /*5260*/  USEL UR8, UR12, 0x1, UP0 ;  /* 0x000000010c087887 */ /* 0x000fc80008000000 */
[----:B------:R-:W-:-:S04]  /*5270*/  UIADD3 UR8, UR5, UR12, -UR8 ;  /* 0x0000000c05087290 */ /* 0x000fc8000fffe808 */
[----:B------:R-:W-:-:S04]  /*5280*/  UIMAD.WIDE.U32 UR6, UR8, -0x55555555, URZ ;  /* 0xaaaaaaab080678a5 */ /* 0x000fc8000f8e003f */
[----:B------:R-:W-:-:S04]  /*5290*/  USHF.R.U32.HI UR6, URZ, 0x1, UR7 ;  /* 0x000000013f067899 */ /* 0x000fc80008011607 */
[----:B------:R-:W-:-:S04]  /*52a0*/  UIMAD UR8, UR6, -0x3, UR8 ;  /* 0xfffffffd060878a4 */ /* 0x000fc8000f8e0208 */
[----:B------:R-:W-:-:S04]  /*52b0*/  ULEA UR8, UR8, UR14, 0x3 ;  /* 0x0000000e08087291 */ /* 0x000fc8000f8e183f */
[----:B------:R-:W-:-:S06]  /*52c0*/  UIADD3 UR8, UR8, 0x18, URZ ;  /* 0x0000001808087890 */ /* 0x000fcc000fffe03f */
[----:B------:R-:W-:-:S05]  /*52d0*/  IMAD.U32 R24, RZ, RZ, UR8 ;  /* 0x00000008ff187e24 */ /* 0x000fca000f8e00ff */
[----:B---3--:R-:W-:-:S04]  /*52e0*/  PRMT R24, R227, 0x654, R24 ;  /* 0x00000654e3187816 */ /* 0x008fc80000000018 */
[----:B------:R0:W-:Y:S03]  /*52f0*/  SYNCS.ARRIVE.TRANS64.RED.A1T0 RZ, [R24+URZ], RZ ;  /* 0x000000ff18ff79a7 */ /* 0x0001e6000810043f */
.L_x_36:
[----:B------:R-:W-:Y:S05]  /*5300*/  BSYNC B0 ;  /* 0x0000000000007941 */ /* 0x000fea0003800000 */
.L_x_35:
[----:B------:R-:W-:-:S06]  /*5310*/  UISETP.GT.U32.AND UP0, UPT, UR13, 0x1, UPT ;  /* 0x000000010d00788c */ /* 0x000fcc000bf04070 */
[----:B------:R-:W-:-:S13]  /*5320*/  PLOP3.LUT P0, PT, PT, PT, UP0, 0x80, 0x0 ;  /* 0x000000000000781c */ /* 0x000fda0003f0f008 */
[----:B------:R-:W-:Y:S05]  /*5330*/  @P0 BRA `(.L_x_33) ;  /* 0x0000000000040947 */ /* 0x000fea0003800000 */
[----:B------:R-:W-:Y:S01]  /*5340*/  BPT.TRAP 0x1 ;  /* 0x000000040000795c */ /* 0x000fe20000300000 */
.L_x_33:
[----:B-----5:R3:W-:Y:S01]  /*5350*/  STL [R1+0x94], R2 ;  /* 0x0000940201007387 */ /* 0x0207e20000100800 */
[----:B------:R-:W4:Y:S01]  /*5360*/  LDC R28, c[0x0][0x288] ;  /* 0x0000a200ff1c7b82 */ /* 0x000f220000000800 */
[----:B------:R-:W-:Y:S02]  /*5370*/  UIADD3 UR9, UR12, UR5, URZ ;  /* 0x000000050c097290 */ /* 0x000fe4000fffe03f */
[----:B------:R0:W-:Y:S01]  /*5380*/  STL [R1+0x90], R0 ;  /* 0x0000900001007387 */ /* 0x0001e20000100800 */
[----:B------:R-:W-:Y:S01]  /*5390*/  USHF.R.S32.HI UR10, URZ, 0x1f, UR22 ;  /* 0x0000001f3f0a7899 */ /* 0x000fe20008011416 */
[----:B------:R-:W-:Y:S01]  /*53a0*/  ULDC.64 UR14, c[0x0][0x5d0] ;  /* 0x00017400000e7ab9 */ /* 0x000fe20000000a00 */
[----:B------:R-:W-:Y:S01]  /*53b0*/  ULDC UR11, c[0x0][0x284] ;  /* 0x0000a100000b7ab9 */ /* 0x000fe20000000800 */
[----:B---3--:R-:W3:Y:S01]  /*53c0*/  S2R R2, SR_TID.X ;  /* 0x0000000000027919 */ /* 0x008ee20000002100 */
[----:B0-----:R-:W2:Y:S04]  /*53d0*/  LDL.LU R0, [R1+0x88] ;  /* 0x0000880001007983 */ /* 0x001ea80000300800 */
[----:B------:R-:W4:Y:S01]  /*53e0*/  LDL.LU R227, [R1+0x8c] ;  /* 0x00008c0001e37983 */ /* 0x000f220000300800 */
[----:B------:R-:W-:-:S02]  /*53f0*/  UISETP.GT.U32.AND UP0, UPT, UR9, 0x2, UPT ;  /* 0x000000020900788c */ /* 0x000fc4000bf04070 */
[----:B------:R-:W-:Y:S01]  /*5400*/  UISETP.GE.U32.AND UP1, UPT, UR12, 0x3, UPT ;  /* 0x000000030c00788c */ /* 0x000fe2000bf26070 */
[--C-:B---3--:R-:W-:Y:S02]  /*5410*/  SHF.R.U32.HI R24, RZ, 0x2, R2.reuse ;  /* 0x00000002ff187819 */ /* 0x108fe40000011602 */
[----:B------:R-:W-:Y:S02]  /*5420*/  LOP3.LUT R26, R2, 0x60, RZ, 0xc0, !PT ;  /* 0x00000060021a7812 */ /* 0x000fe400078ec0ff */
[----:B------:R-:W-:Y:S02]  /*5430*/  SHF.R.U32.HI R27, RZ, 0x7, R2 ;  /* 0x00000007ff1b7819 */ /* 0x000fe40000011602 */
[----:B------:R-:W-:Y:S02]  /*5440*/  LOP3.LUT R25, R24, 0x7, RZ, 0xc0, !PT ;  /* 0x0000000718197812 */ /* 0x000fe400078ec0ff */
[----:B------:R-:W-:Y:S02]  /*5450*/  SHF.R.U32.HI R26, RZ, 0x1, R26 ;  /* 0x00000001ff1a7819 */ /* 0x000fe4000001161a */
[----:B------:R-:W-:-:S02]  /*5460*/  LOP3.LUT R24, R27, 0x1, RZ, 0xc0, !PT ;  /* 0x000000011b187812 */ /* 0x000fc400078ec0ff */
[----:B------:R-:W-:-:S03]  /*5470*/  IADD3 R29, RZ, -R26, -R25 ;  /* 0x8000001aff1d7210 */ /* 0x000fc60007ffe819 */
[C---:B------:R-:W-:Y:S02]  /*5480*/  IMAD.SHL.U32 R30, R24.reuse, 0x40, RZ ;  /* 0x00000040181e7824 */ /* 0x040fe400078e00ff */
[----:B------:R-:W-:Y:S02]  /*5490*/  IMAD R29, R24, -0x40, R29 ;  /* 0xffffffc0181d7824 */ /* 0x000fe400078e021d */
[----:B------:R-:W-:Y:S01]  /*54a0*/  IMAD.SHL.U32 R24, R2, 0x2, RZ ;  /* 0x0000000202187824 */ /* 0x000fe200078e00ff */
[----:B------:R-:W-:-:S04]  /*54b0*/  LOP3.LUT R27, R30, 0x40, R25, 0xe2, !PT ;  /* 0x000000401e1b7812 */ /* 0x000fc800078ee219 */
[----:B------:R-:W-:Y:S02]  /*54c0*/  LOP3.LUT R30, R24, 0x6, RZ, 0xc0, !PT ;  /* 0x00000006181e7812 */ /* 0x000fe400078ec0ff */
[----:B------:R-:W-:Y:S02]  /*54d0*/  LOP3.LUT R24, R2, 0x3, RZ, 0xc0, !PT ;  /* 0x0000000302187812 */ /* 0x000fe400078ec0ff */
[----:B------:R0:W5:Y:S01]  /*54e0*/  LDL.LU R2, [R1+0x94] ;  /* 0x0000940001027983 */ /* 0x0001620000300800 */
[----:B------:R-:W-:Y:S01]  /*54f0*/  UIMAD.WIDE.U32 UR6, UR9, -0x55555555, URZ ;  /* 0xaaaaaaab090678a5 */ /* 0x000fe2000f8e003f */
[----:B--2---:R-:W-:Y:S01]  /*5500*/  PRMT R30, R30, 0x6540, R0 ;  /* 0x000065401e1e7816 */ /* 0x004fe20000000000 */
[----:B------:R-:W-:Y:S02]  /*5510*/  IMAD.SHL.U32 R35, R0, 0x100, RZ ;  /* 0x0000010000237824 */ /* 0x000fe400078e00ff */
[----:B------:R0:W5:Y:S01]  /*5520*/  LDL.LU R0, [R1+0x90] ;  /* 0x0000900001007983 */ /* 0x0001620000300800 */
[----:B----4-:R-:W-:Y:S01]  /*5530*/  IMAD R34, R24, -0x2, R28 ;  /* 0xfffffffe18227824 */ /* 0x010fe200078e021c */
[----:B------:R-:W-:Y:S01]  /*5540*/  UIMAD UR5, UR10, UR14, URZ ;  /* 0x0000000e0a0572a4 */ /* 0x000fe2000f8e023f */
[----:B------:R-:W-:Y:S01]  /*5550*/  ISETP.GE.AND P0, PT, R35, R28, PT ;  /* 0x0000001c2300720c */ /* 0x000fe20003f06270 */
[C---:B------:R-:W-:Y:S01]  /*5560*/  IMAD.SHL.U32 R28, R227.reuse, 0x80, RZ ;  /* 0x00000080e31c7824 */ /* 0x040fe200078e00ff */
[----:B------:R-:W-:Y:S01]  /*5570*/  UISETP.LT.U32.AND UP0, UPT, UR12, 0x3, UP0 ;  /* 0x000000030c00788c */ /* 0x000fe20008701070 */
[--C-:B------:R-:W-:Y:S01]  /*5580*/  SHF.R.S32.HI R31, RZ, 0x1f, R30.reuse ;  /* 0x0000001fff1f7819 */ /* 0x100fe2000001141e */
[----:B------:R-:W-:Y:S01]  /*5590*/  UIMAD UR8, UR22, UR15, UR5 ;  /* 0x0000000f160872a4 */ /* 0x000fe2000f8e0205 */
[----:B------:R-:W-:Y:S01]  /*55a0*/  IMAD.U32 R25, RZ, RZ, UR14 ;  /* 0x0000000eff197e24 */ /* 0x000fe2000f8e00ff */
[C---:B------:R-:W-:Y:S01]  /*55b0*/  ISETP.GE.OR P0, PT, R28.reuse, UR11, P0 ;  /* 0x0000000b1c007c0c */ /* 0x040fe20008706670 */
[----:B------:R-:W-:Y:S01]  /*55c0*/  USEL UR5, URZ, 0x1, !UP0 ;  /* 0x000000013f057887 */ /* 0x000fe2000c000000 */
[----:B------:R-:W-:Y:S01]  /*55d0*/  IMAD.WIDE R32, R227, 0x80, RZ ;  /* 0x00000080e3207825 */ /* 0x000fe200078e02ff */
[----:B------:R-:W-:Y:S01]  /*55e0*/  USHF.R.U32.HI UR6, URZ, 0x1, UR7 ;  /* 0x000000013f067899 */ /* 0x000fe20008011607 */
[----:B------:R-:W-:Y:S01]  /*55f0*/  IADD3 R38, -R28, UR11, R29 ;  /* 0x0000000b1c267c10 */ /* 0x000fe2000fffe11d */
[----:B------:R-:W-:Y:S01]  /*5600*/  ULOP3.LUT UR4, UR4, UR5, URZ, 0x3c, !UPT ;  /* 0x0000000504047292 */ /* 0x000fe2000f8e3c3f */
[----:B------:R-:W-:Y:S01]  /*5610*/  IMAD.WIDE.U32 R24, R25, UR22, R30 ;  /* 0x0000001619187c25 */ /* 0x000fe2000f8e001e */
[----:B------:R-:W-:Y:S01]  /*5620*/  UIMAD UR5, UR6, -0x3, UR9 ;  /* 0xfffffffd060578a4 */ /* 0x000fe2000f8e0209 */
[----:B------:R-:W-:Y:S01]  /*5630*/  LOP3.LUT R39, R32, R27, R26, 0xfe, !PT ;  /* 0x0000001b20277212 */ /* 0x000fe200078efe1a */
[----:B------:R-:W-:Y:S01]  /*5640*/  @UP1 ULOP3.LUT UR4, UR4, 0x1, UR6, 0x78, !UPT ;  /* 0x0000000104041892 */ /* 0x000fe2000f8e7806 */
[----:B------:R-:W-:-:S02]  /*5650*/  VIADD R25, R25, UR8 ;  /* 0x0000000819197c36 */ /* 0x000fc40008000000 */
[----:B------:R-:W-:Y:S02]  /*5660*/  IMAD.IADD R35, R34, 0x1, -R35 ;  /* 0x0000000122237824 */ /* 0x000fe400078e0a23 */
[----:B------:R-:W-:Y:S01]  /*5670*/  IMAD.MOV.U32 R34, RZ, RZ, -0x1 ;  /* 0xffffffffff227424 */ /* 0x000fe200078e00ff */
[----:B0-----:R-:W-:Y:S06]  /*5680*/  @P0 BRA `(.L_x_37) ;  /* 0x0000008c00980947 */ /* 0x001fec0003800000 */
[----:B------:R-:W0:Y:S01]  /*5690*/  LDC.64 R28, c[0x0][0x5c8] ;  /* 0x00017200ff1c7b82 */ /* 0x000e220000000a00 */
[----:B------:R-:W-:Y:S01]  /*56a0*/  ULDC.64 UR6, c[0x0][0x5c0] ;  /* 0x0001700000067ab9 */ /* 0x000fe20000000a00 */
[----:B------:R-:W-:Y:S01]  /*56b0*/  BSSY B0, `(.L_x_37) ;  /* 0x00008e3000007945 */ /* 0x000fe20003800000 */
[-C--:B0-----:R-:W-:Y:S02]  /*56c0*/  IMAD R26, R33, R28.reuse, RZ ;  /* 0x0000001c211a7224 */ /* 0x081fe400078e02ff */
[----:B------:R-:W-:-:S04]  /*56d0*/  IMAD.WIDE.U32 R24, R39, R28, R24 ;  /* 0x0000001c27187225 */ /* 0x000fc800078e0018 */
[----:B------:R-:W-:Y:S01]  /*56e0*/  IMAD R27, R39, R29, R26 ;  /* 0x0000001d271b7224 */ /* 0x000fe200078e021a */
[----:B------:R-:W-:Y:S02]  /*56f0*/  LEA R26, P0, R28, R24, 0x3 ;  /* 0x000000181c1a7211 */ /* 0x000fe400078018ff */
[----:B------:R-:W-:Y:S01]  /*5700*/  IADD3 R24, P1, R24, UR6, RZ ;  /* 0x0000000618187c10 */ /* 0x000fe2000ff3e0ff */
[----:B------:R-:W-:Y:S01]  /*5710*/  IMAD.IADD R27, R25, 0x1, R27 ;  /* 0x00000001191b7824 */ /* 0x000fe200078e021b */
[----:B------:R-:W-:-:S04]  /*5720*/  IADD3 R26, P3, R26, UR6, RZ ;  /* 0x000000061a1a7c10 */ /* 0x000fc8000ff7e0ff */
[----:B------:R-:W-:Y:S02]  /*5730*/  LEA.HI.X R28, R28, R27, R29, 0x3, P0 ;  /* 0x0000001b1c1c7211 */ /* 0x000fe400000f1c1d */
[----:B------:R-:W-:Y:S02]  /*5740*/  FSETP.NEU.AND P0, PT, RZ, UR19, PT ;  /* 0x00000013ff007c0b */ /* 0x000fe4000bf0d000 */
[----:B------:R-:W-:Y:S02]  /*5750*/  IADD3.X R25, R27, UR7, RZ, P1, !PT ;  /* 0x000000071b197c10 */ /* 0x000fe40008ffe4ff */
[----:B------:R-:W-:-:S09]  /*5760*/  IADD3.X R27, R28, UR7, RZ, P3, !PT ;  /* 0x000000071c1b7c10 */ /* 0x000fd20009ffe4ff */
[----:B------:R-:W-:Y:S05]  /*5770*/  @!P0 BRA `(.L_x_38) ;  /* 0x0000006800d88947 */ /* 0x000fea0003800000 */
[----:B------:R-:W-:Y:S01]  /*5780*/  ULDC.64 UR8, c[0x0][0x5b8] ;  /* 0x00016e0000087ab9 */ /* 0x000fe20000000a00 */
[----:B------:R-:W-:Y:S01]  /*5790*/  ISETP.GE.AND P0, PT, R38, 0x1, PT ;  /* 0x000000012600780c */ /* 0x000fe20003f06270 */
[----:B------:R-:W-:Y:S02]  /*57a0*/  UIMAD UR6, UR10, UR8, URZ ;  /* 0x000000080a0672a4 */ /* 0x000fe4000f8e023f */
[----:B------:R-:W-:Y:S01]  /*57b0*/  IMAD.U32 R29, RZ, RZ, UR8 ;  /* 0x00000008ff1d7e24 */ /* 0x000fe2000f8e00ff */
[----:B------:R-:W-:Y:S01]  /*57c0*/  BSSY B1, `(.L_x_39) ;  /* 0x000000f000017945 */ /* 0x000fe20003800000 */
[----:B------:R-:W-:Y:S01]  /*57d0*/  ISETP.LT.OR P4, PT, R35, 0x1, !P0 ;  /* 0x000000012300780c */ /* 0x000fe20004781670 */
[----:B------:R-:W-:Y:S02]  /*57e0*/  UIMAD UR6, UR22, UR9, UR6 ;  /* 0x00000009160672a4 */ /* 0x000fe4000f8e0206 */
[----:B------:R-:W-:Y:S01]  /*57f0*/  IMAD.WIDE.U32 R30, R29, UR22, R30 ;  /* 0x000000161d1e7c25 */ /* 0x000fe2000f8e001e */
[----:B------:R-:W-:-:S03]  /*5800*/  ULDC.64 UR8, c[0x0][0x5a8] ;  /* 0x00016a0000087ab9 */ /* 0x000fc60000000a00 */
[----:B------:R-:W-:Y:S01]  /*5810*/  VIADD R31, R31, UR6 ;  /* 0x000000061f1f7c36 */ /* 0x000fe20008000000 */
[----:B------:R-:W-:Y:S02]  /*5820*/  ULDC.64 UR6, c[0x0][0x5b0] ;  /* 0x00016c0000067ab9 */ /* 0x000fe40000000a00 */
[----:B------:R-:W-:Y:S02]  /*5830*/  IMAD R36, R33, UR6, RZ ;  /* 0x0000000621247c24 */ /* 0x000fe4000f8e02ff */
[----:B------:R-:W-:-:S04]  /*5840*/  IMAD.WIDE.U32 R28, R39, UR6, R30 ;  /* 0x00000006271c7c25 */ /* 0x000fc8000f8e001e */
[--C-:B------:R-:W-:Y:S01]  /*5850*/  IMAD R37, R39, UR7, R36.reuse ;  /* 0x0000000727257c24 */ /* 0x100fe2000f8e0224 */
[----:B------:R-:W-:Y:S02]  /*5860*/  IADD3 R28, P1, R28, UR8, RZ ;  /* 0x000000081c1c7c10 */ /* 0x000fe4000ff3e0ff */
[----:B------:R-:W-:Y:S02]  /*5870*/  PRMT R36, RZ, 0x7610, R36 ;  /* 0x00007610ff247816 */ /* 0x000fe40000000024 */
[----:B------:R-:W-:Y:S01]  /*5880*/  IADD3.X R29, R29, UR9, R37, P1, !PT ;  /* 0x000000091d1d7c10 */ /* 0x000fe20008ffe425 */
[----:B------:R-:W-:Y:S08]  /*5890*/  @P4 BRA `(.L_x_40) ;  /* 0x0000000000044947 */ /* 0x000ff00003800000 */
[----:B------:R0:W5:Y:S02]  /*58a0*/  LDG.E.U8 R36, desc[UR16][R28.64] ;  /* 0x000000101c247981 */ /* 0x000164000c1e1100 */
.L_x_40:
[----:B------:R-:W-:Y:S05]  /*58b0*/  BSYNC B1 ;  /* 0x0000000000017941 */ /* 0x000fea0003800000 */
.L_x_39:
[----:B-----5:R-:W-:Y:S01]  /*58c0*/  LOP3.LUT R36, R36, 0xff, RZ, 0xc0, !PT ;  /* 0x000000ff24247812 */ /* 0x020fe200078ec0ff */
[----:B------:R-:W-:Y:S01]  /*58d0*/  BSSY B1, `(.L_x_41) ;  /* 0x000000b000017945 */ /* 0x000fe20003800000 */
[----:B------:R-:W-:Y:S02]  /*58e0*/  ISETP.LT.OR P3, PT, R35, 0x2, !P0 ;  /* 0x000000022300780c */ /* 0x000fe40004761670 */
[----:B------:R-:W-:-:S05]  /*58f0*/  F2FP.F16.E4M3.UNPACK_B R36, R36 ;  /* 0x00000024ff24723e */ /* 0x000fca00020006ff */
[----:B------:R-:W-:-:S05]  /*5900*/  HADD2.F32 R36, -RZ, R36.H0_H0 ;  /* 0x20000024ff247230 */ /* 0x000fca0000004100 */
[----:B------:R-:W-:Y:S01]  /*5910*/  FMUL R37, R36, UR19 ;  /* 0x0000001324257c20 */ /* 0x000fe20008400000 */
[----:B------:R-:W-:-:S03]  /*5920*/  PRMT R36, RZ, 0x7610, R36 ;  /* 0x00007610ff247816 */ /* 0x000fc60000000024 */
[----:B------:R-:W-:-:S05]  /*5930*/  FFMA R37, R226, UR20, R37 ;  /* 0x00000014e2257c23 */ /* 0x000fca0008000025 */
[----:B------:R-:W-:-:S05]  /*5940*/  F2FP.SATFINITE.E4M3.F32.PACK_AB_MERGE_C R37, RZ, R37, RZ ;  /* 0x00000025ff25723e */ /* 0x000fca00048070ff */
[----:B------:R2:W-:Y:S01]  /*5950*/  @!P4 STG.E.U8 desc[UR16][R24.64], R37 ;  /* 0x000000251800c986 */ /* 0x0005e2000c101110 */
[----:B------:R-:W-:Y:S05]  /*5960*/  @P3 BRA `(.L_x_42) ;  /* 0x0000000000043947 */ /* 0x000fea0003800000 */
[----:B------:R3:W5:Y:S02]  /*5970*/  LDG.E.U8 R36, desc[UR16][R28.64+0x1] ;  /* 0x000001101c247981 */ /* 0x000764000c1e1100 */
.L_x_42:
[----:B------:R-:W-:Y:S05]  /*5980*/  BSYNC B1 ;  /* 0x0000000000017941 */ /* 0x000fea0003800000 */
.L_x_41:
[----:B-----5:R-:W-:Y:S01]  /*5990*/  LOP3.LUT R36, R36, 0xff, RZ, 0xc0, !PT ;  /* 0x000000ff24247812 */ /* 0x020fe200078ec0ff */
[----:B------:R-:W-:Y:S01]  /*59a0*/  BSSY B1, `(.L_x_43) ;  /* 0x0000013000017945 */ /* 0x000fe20003800000 */
[----:B--2---:R-:W-:Y:S02]  /*59b0*/  IADD3 R37, P1, R39, 0x8, RZ ;  /* 0x0000000827257810 */ /* 0x004fe40007f3e0ff */
[----:B------:R-:W-:-:S03]  /*59c0*/  F2FP.F16.E4M3.UNPACK_B R36, R36 ;  /* 0x00000024ff24723e */ /* 0x000fc600020006ff */
[----:B------:R-:W-:Y:S01]  /*59d0*/  IMAD.X R32, RZ, RZ, R33, P1 ;  /* 0x000000ffff207224 */ /* 0x000fe200008e0621 */
[----:B------:R-:W-:Y:S01]  /*59e0*/  ISETP.GE.AND P1, PT, R38, 0x9, PT ;  /* 0x000000092600780c */ /* 0x000fe20003f26270 */
[----:B------:R-:W-:Y:S02]  /*59f0*/  HADD2.F32 R36, -RZ, R36.H0_H0 ;  /* 0x20000024ff247230 */ /* 0x000fe40000004100 */
[----:B------:R-:W-:Y:S01]  /*5a00*/  IMAD R32, R32, UR6, RZ ;  /* 0x0000000620207c24 */ /* 0x000fe2000f8e02ff */
[----:B------:R-:W-:Y:S01]  /*5a10*/  ISETP.LT.OR P5, PT, R35, 0x1, !P1 ;  /* 0x000000012300780c */ /* 0x000fe20004fa1670 */
[----:B------:R-:W-:-:S04]  /*5a20*/  IMAD.WIDE.U32 R30, R37, UR6, R30 ;  /* 0x00000006251e7c25 */ /* 0x000fc8000f8e001e */
[----:B------:R-:W-:Y:S01]  /*5a30*/  FMUL R36, R36, UR19 ;  /* 0x0000001324247c20 */ /* 0x000fe20008400000 */
[----:B------:R-:W-:-:S03]  /*5a40*/  IMAD R37, R37, UR7, R32 ;  /* 0x0000000725257c24 */ /* 0x000fc6000f8e0220 */
[----:B------:R-:W-:Y:S01]  /*5a50*/  FFMA R36, R225, UR20, R36 ;  /* 0x00000014e1247c23 */ /* 0x000fe20008000024 */
[----:B------:R-:W-:Y:S02]  /*5a60*/  IADD3 R30, P4, R30, UR8, RZ ;  /* 0x000000081e1e7c10 */ /* 0x000fe4000ff9e0ff */
[----:B------:R-:W-:Y:S02]  /*5a70*/  PRMT R32, RZ, 0x7610, R32 ;  /* 0x00007610ff207816 */ /* 0x000fe40000000020 */
[----:B------:R-:W-:Y:S02]  /*5a80*/  F2FP.SATFINITE.E4M3.F32.PACK_AB_MERGE_C R33, RZ, R36, RZ ;  /* 0x00000024ff21723e */ /* 0x000fe400048070ff */
[----:B------:R-:W-:-:S03]  /*5a90*/  IADD3.X R31, R31, UR9, R37, P4, !PT ;  /* 0x000000091f1f7c10 */ /* 0x000fc6000a7fe425 */
[----:B------:R2:W-:Y:S01]  /*5aa0*/  @!P3 STG.E.U8 desc[UR16][R24.64+0x1], R33 ;  /* 0x000001211800b986 */ /* 0x0005e2000c101110 */
[----:B------:R-:W-:Y:S05]  /*5ab0*/  @P5 BRA `(.L_x_44) ;  /* 0x0000000000045947 */ /* 0x000fea0003800000 */
[----:B------:R4:W5:Y:S02]  /*5ac0*/  LDG.E.U8 R32, desc[UR16][R30.64] ;  /* 0x000000101e207981 */ /* 0x000964000c1e1100 */
.L_x_44:
[----:B------:R-:W-:Y:S05]  /*5ad0*/  BSYNC B1 ;  /* 0x0000000000017941 */ /* 0x000fea0003800000 */
.L_x_43:
[----:B-----5:R-:W-:Y:S01]  /*5ae0*/  LOP3.LUT R32, R32, 0xff, RZ, 0xc0, !PT ;  /* 0x000000ff20207812 */ /* 0x020fe200078ec0ff */
[----:B------:R-:W-:Y:S01]  /*5af0*/  BSSY B1, `(.L_x_45) ;  /* 0x000000b000017945 */ /* 0x000fe20003800000 */
[----:B------:R-:W-:Y:S02]  /*5b00*/  ISETP.LT.OR P3, PT, R35, 0x2, !P1 ;  /* 0x000000022300780c */ /* 0x000fe40004f61670 */
[----:B------:R-:W-:-:S05]  /*5b10*/  F2FP.F16.E4M3.UNPACK_B R32, R32 ;  /* 0x00000020ff20723e */ /* 0x000fca00020006ff */
[----:B------:R-:W-:-:S05]  /*5b20*/  HADD2.F32 R32, -RZ, R32.H0_H0 ;  /* 0x20000020ff207230 */ /* 0x000fca0000004100 */
[----:B--2---:R-:W-:Y:S01]  /*5b30*/  FMUL R33, R32, UR19 ;  /* 0x0000001320217c20 */ /* 0x004fe20008400000 */
[----:B------:R-:W-:-:S03]  /*5b40*/  PRMT R32, RZ, 0x7610, R32 ;  /* 0x00007610ff207816 */ /* 0x000fc60000000020 */
[----:B------:R-:W-:-:S05]  /*5b50*/  FFMA R33, R224, UR20, R33 ;  /* 0x00000014e0217c23 */ /* 0x000fca0008000021 */
[----:B------:R-:W-:-:S05]  /*5b60*/  F2FP.SATFINITE.E4M3.F32.PACK_AB_MERGE_C R33, RZ, R33, RZ ;  /* 0x00000021ff21723e */ /* 0x000fca00048070ff */
[----:B------:R2:W-:Y:S01]  /*5b70*/  @!P5 STG.E.U8 desc[UR16][R26.64], R33 ;  /* 0x000000211a00d986 */ /* 0x0005e2000c101110 */
[----:B------:R-:W-:Y:S05]  /*5b80*/  @P3 BRA `(.L_x_46) ;  /* 0x0000000000043947 */ /* 0x000fea0003800000 */
[----:B------:R0:W5:Y:S02]  /*5b90*/  LDG.E.U8 R32, desc[UR16][R30.64+0x1] ;  /* 0x000001101e207981 */ /* 0x000164000c1e1100 */
.L_x_46:
[----:B------:R-:W-:Y:S05]  /*5ba0*/  BSYNC B1 ;  /* 0x0000000000017941 */ /* 0x000fea0003800000 */
.L_x_45:
[----:B-----5:R-:W-:Y:S01]  /*5bb0*/  LOP3.LUT R32, R32, 0xff, RZ, 0xc0, !PT ;  /* 0x000000ff20207812 */ /* 0x020fe200078ec0ff */
[----:B------:R-:W-:Y:S01]  /*5bc0*/  BSSY B1, `(.L_x_47) ;  /* 0x000000b000017945 */ /* 0x000fe20003800000 */
[----:B------:R-:W-:Y:S02]  /*5bd0*/  ISETP.LT.OR P4, PT, R35, 0x9, !P0 ;  /* 0x000000092300780c */ /* 0x000fe40004781670 */
[----:B------:R-:W-:-:S05]  /*5be0*/  F2FP.F16.E4M3.UNPACK_B R32, R32 ;  /* 0x00000020ff20723e */ /* 0x000fca00020006ff */
[----:B------:R-:W-:-:S05]  /*5bf0*/  HADD2.F32 R32, -RZ, R32.H0_H0 ;  /* 0x20000020ff207230 */ /* 0x000fca0000004100 */
[----:B------:R-:W-:-:S04]  /*5c00*/  FMUL R32, R32, UR19 ;  /* 0x0000001320207c20 */ /* 0x000fc80008400000 */
[----:B------:R-:W-:-:S05]  /*5c10*/  FFMA R32, R223, UR20, R32 ;  /* 0x00000014df207c23 */ /* 0x000fca0008000020 */
[----:B--2---:R-:W-:Y:S02]  /*5c20*/  F2FP.SATFINITE.E4M3.F32.PACK_AB_MERGE_C R33, RZ, R32, RZ ;  /* 0x00000020ff21723e */ /* 0x004fe400048070ff */
[----:B------:R-:W-:-:S03]  /*5c30*/  PRMT R32, RZ, 0x7610, R32 ;  /* 0x00007610ff207816 */ /* 0x000fc60000000020 */
[----:B------:R2:W-:Y:S01]  /*5c40*/  @!P3 STG.E.U8 desc[UR16][R26.64+0x1], R33 ;  /* 0x000001211a00b986 */ /* 0x0005e2000c101110 */
[----:B------:R-:W-:Y:S05]  /*5c50*/  @P4 BRA `(.L_x_48) ;  /* 0x0000000000044947 */ /* 0x000fea0003800000 */
[----:B------:R0:W5:Y:S02]  /*5c60*/  LDG.E.U8 R32, desc[UR16][R28.64+0x8] ;  /* 0x000008101c207981 */ /* 0x000164000c1e1100 */
.L_x_48:
[----:B------:R-:W-:Y:S05]  /*5c70*/  BSYNC B1 ;  /* 0x0000000000017941 */ /* 0x000fea0003800000 */
.L_x_47:
        /* <DEDUP_REMOVED lines=12> */
.L_x_50:
[----:B------:R-:W-:Y:S05]  /*5d40*/  BSYNC B1 ;  /* 0x0000000000017941 */ /* 0x000fea0003800000 */
.L_x_49:
        /* <DEDUP_REMOVED lines=12> */
.L_x_52:
[----:B------:R-:W-:Y:S05]  /*5e10*/  BSYNC B1 ;  /* 0x0000000000017941 */ /* 0x000fea0003800000 */
.L_x_51:
        /* <DEDUP_REMOVED lines=12> */
.L_x_54:
[----:B------:R-:W-:Y:S05]  /*5ee0*/  BSYNC B1 ;  /* 0x0000000000017941 */ /* 0x000fea0003800000 */
.L_x_53:
        /* <DEDUP_REMOVED lines=12> */
.L_x_56:
[----:B------:R-:W-:Y:S05]  /*5fb0*/  BSYNC B1 ;  /* 0x0000000000017941 */ /* 0x000fea0003800000 */
.L_x_55:
        /* <DEDUP_REMOVED lines=12> */
.L_x_58:
[----:B------:R-:W-:Y:S05]  /*6080*/  BSYNC B1 ;  /* 0x0000000000017941 */ /* 0x000fea0003800000 */
.L_x_57:
        /* <DEDUP_REMOVED lines=12> */
.L_x_60:
[----:B------:R-:W-:Y:S05]  /*6150*/  BSYNC B1 ;  /* 0x0000000000017941 */ /* 0x000fea0003800000 */
.L_x_59:
        /* <DEDUP_REMOVED lines=12> */
.L_x_62:
[----:B------:R-:W-:Y:S05]  /*6220*/  BSYNC B1 ;  /* 0x0000000000017941 */ /* 0x000fea0003800000 */
.L_x_61:
        /* <DEDUP_REMOVED lines=12> */
.L_x_64:
[----:B------:R-:W-:Y:S05]  /*62f0*/  BSYNC B1 ;  /* 0x0000000000017941 */ /* 0x000fea0003800000 */
.L_x_63:
        /* <DEDUP_REMOVED lines=12> */
.L_x_66:
[----:B------:R-:W-:Y:S05]  /*63c0*/  BSYNC B1 ;  /* 0x0000000000017941 */ /* 0x000fea0003800000 */
.L_x_65:
        /* <DEDUP_REMOVED lines=12> */
.L_x_68:
[----:B------:R-:W-:Y:S05]  /*6490*/  BSYNC B1 ;  /* 0x0000000000017941 */ /* 0x000fea0003800000 */
.L_x_67:
        /* <DEDUP_REMOVED lines=12> */
.L_x_70:
[----:B------:R-:W-:Y:S05]  /*6560*/  BSYNC B1 ;  /* 0x0000000000017941 */ /* 0x000fea0003800000 */
.L_x_69:
        /* <DEDUP_REMOVED lines=12> */
.L_x_72:
[----:B------:R-:W-:Y:S05]  /*6630*/  BSYNC B1 ;  /* 0x0000000000017941 */ /* 0x000fea0003800000 */
.L_x_71:
        /* <DEDUP_REMOVED lines=12> */
.L_x_74:
[----:B------:R-:W-:Y:S05]  /*6700*/  BSYNC B1 ;  /* 0x0000000000017941 */ /* 0x000fea0003800000 */
.L_x_73:
        /* <DEDUP_REMOVED lines=12> */
.L_x_76:
[----:B------:R-:W-:Y:S05]  /*67d0*/  BSYNC B1 ;  /* 0x0000000000017941 */ /* 0x000fea0003800000 */
.L_x_75:
        /* <DEDUP_REMOVED lines=12> */
.L_x_78:
[----:B------:R-:W-:Y:S05]  /*68a0*/  BSYNC B1 ;  /* 0x0000000000017941 */ /* 0x000fea0003800000 */
.L_x_77:
        /* <DEDUP_REMOVED lines=12> */
.L_x_80:
[----:B------:R-:W-:Y:S05]  /*6970*/  BSYNC B1 ;  /* 0x0000000000017941 */ /* 0x000fea0003800000 */
.L_x_79:
        /* <DEDUP_REMOVED lines=12> */
.L_x_82:
[----:B------:R-:W-:Y:S05]  /*6a40*/  BSYNC B1 ;  /* 0x0000000000017941 */ /* 0x000fea0003800000 */
.L_x_81:
        /* <DEDUP_REMOVED lines=12> */
.L_x_84:
[----:B------:R-:W-:Y:S05]  /*6b10*/  BSYNC B1 ;  /* 0x0000000000017941 */ /* 0x000fea0003800000 */
.L_x_83:
        /* <DEDUP_REMOVED lines=12> */
.L_x_86:
[----:B------:R-:W-:Y:S05]  /*6be0*/  BSYNC B1 ;  /* 0x0000000000017941 */ /* 0x000fea0003800000 */
.L_x_85:
        /* <DEDUP_REMOVED lines=12> */
.L_x_88:
[----:B------:R-:W-:Y:S05]  /*6cb0*/  BSYNC B1 ;  /* 0x0000000000017941 */ /* 0x000fea0003800000 */
.L_x_87:
        /* <DEDUP_REMOVED lines=12> */
.L_x_90:
[----:B------:R-:W-:Y:S05]  /*6d80*/  BSYNC B1 ;  /* 0x0000000000017941 */ /* 0x000fea0003800000 */
.L_x_89:
        /* <DEDUP_REMOVED lines=12> */
.L_x_92:
[----:B------:R-:W-:Y:S05]  /*6e50*/  BSYNC B1 ;  /* 0x0000000000017941 */ /* 0x000fea0003800000 */
.L_x_91:
        /* <DEDUP_REMOVED lines=12> */
.L_x_94:
[----:B------:R-:W-:Y:S05]  /*6f20*/  BSYNC B1 ;  /* 0x0000000000017941 */ /* 0x000fea0003800000 */
.L_x_93:
        /* <DEDUP_REMOVED lines=12> */
.L_x_96:
[----:B------:R-:W-:Y:S05]  /*6ff0*/  BSYNC B1 ;  /* 0x0000000000017941 */ /* 0x000fea0003800000 */
.L_x_95:
        /* <DEDUP_REMOVED lines=12> */
.L_x_98:
[----:B------:R-:W-:Y:S05]  /*70c0*/  BSYNC B1 ;  /* 0x0000000000017941 */ /* 0x000fea0003800000 */
.L_x_97:
        /* <DEDUP_REMOVED lines=12> */
.L_x_100:
[----:B------:R-:W-:Y:S05]  /*7190*/  BSYNC B1 ;  /* 0x0000000000017941 */ /* 0x000fea0003800000 */
.L_x_99:
        /* <DEDUP_REMOVED lines=12> */
.L_x_102:
[----:B------:R-:W-:Y:S05]  /*7260*/  BSYNC B1 ;  /* 0x0000000000017941 */ /* 0x000fea0003800000 */
.L_x_101:
        /* <DEDUP_REMOVED lines=12> */
.L_x_104:
[----:B------:R-:W-:Y:S05]  /*7330*/  BSYNC B1 ;  /* 0x0000000000017941 */ /* 0x000fea0003800000 */
.L_x_103:
        /* <DEDUP_REMOVED lines=12> */
.L_x_106:
[----:B------:R-:W-:Y:S05]  /*7400*/  BSYNC B1 ;  /* 0x0000000000017941 */ /* 0x000fea0003800000 */
.L_x_105:
        /* <DEDUP_REMOVED lines=12> */
.L_x_108:
[----:B------:R-:W-:Y:S05]  /*74d0*/  BSYNC B1 ;  /* 0x0000000000017941 */ /* 0x000fea0003800000 */
.L_x_107:
        /* <DEDUP_REMOVED lines=12> */
.L_x_110:
[----:B------:R-:W-:Y:S05]  /*75a0*/  BSYNC B1 ;  /* 0x0000000000017941 */ /* 0x000fea0003800000 */
.L_x_109:
        /* <DEDUP_REMOVED lines=12> */
.L_x_112:
[----:B------:R-:W-:Y:S05]  /*7670*/  BSYNC B1 ;  /* 0x0000000000017941 */ /* 0x000fea0003800000 */
.L_x_111:
        /* <DEDUP_REMOVED lines=12> */
.L_x_114:
[----:B------:R-:W-:Y:S05]  /*7740*/  BSYNC B1 ;  /* 0x0000000000017941 */ /* 0x000fea0003800000 */
.L_x_113:
        /* <DEDUP_REMOVED lines=12> */
.L_x_116:
[----:B------:R-:W-:Y:S05]  /*7810*/  BSYNC B1 ;  /* 0x0000000000017941 */ /* 0x000fea0003800000 */
.L_x_115:
        /* <DEDUP_REMOVED lines=12> */
.L_x_118:
[----:B------:R-:W-:Y:S05]  /*78e0*/  BSYNC B1 ;  /* 0x0000000000017941 */ /* 0x000fea0003800000 */
.L_x_117:
        /* <DEDUP_REMOVED lines=12> */
.L_x_120:
[----:B------:R-:W-:Y:S05]  /*79b0*/  BSYNC B1 ;  /* 0x0000000000017941 */ /* 0x000fea0003800000 */
.L_x_119:
        /* <DEDUP_REMOVED lines=12> */
.L_x_122:
[----:B------:R-:W-:Y:S05]  /*7a80*/  BSYNC B1 ;  /* 0x0000000000017941 */ /* 0x000fea0003800000 */
.L_x_121:
        /* <DEDUP_REMOVED lines=12> */
.L_x_124:
[----:B------:R-:W-:Y:S05]  /*7b50*/  BSYNC B1 ;  /* 0x0000000000017941 */ /* 0x000fea0003800000 */
.L_x_123:
        /* <DEDUP_REMOVED lines=12> */
.L_x_126:
[----:B------:R-:W-:Y:S05]  /*7c20*/  BSYNC B1 ;  /* 0x0000000000017941 */ /* 0x000fea0003800000 */
.L_x_125:
        /* <DEDUP_REMOVED lines=12> */
.L_x_128:
[----:B------:R-:W-:Y:S05]  /*7cf0*/  BSYNC B1 ;  /* 0x0000000000017941 */ /* 0x000fea0003800000 */
.L_x_127:
        /* <DEDUP_REMOVED lines=12> */
.L_x_130:
[----:B------:R-:W-:Y:S05]  /*7dc0*/  BSYNC B1 ;  /* 0x0000000000017941 */ /* 0x000fea0003800000 */
.L_x_129:
        /* <DEDUP_REMOVED lines=12> */
.L_x_132:
[----:B------:R-:W-:Y:S05]  /*7e90*/  BSYNC B1 ;  /* 0x0000000000017941 */ /* 0x000fea0003800000 */
.L_x_131:
        /* <DEDUP_REMOVED lines=12> */
.L_x_134:
[----:B------:R-:W-:Y:S05]  /*7f60*/  BSYNC B1 ;  /* 0x0000000000017941 */ /* 0x000fea0003800000 */
.L_x_133:
        /* <DEDUP_REMOVED lines=12> */
.L_x_136:
[----:B------:R-:W-:Y:S05]  /*8030*/  BSYNC B1 ;  /* 0x0000000000017941 */ /* 0x000fea0003800000 */
.L_x_135:
        /* <DEDUP_REMOVED lines=12> */
.L_x_138:
[----:B------:R-:W-:Y:S05]  /*8100*/  BSYNC B1 ;  /* 0x0000000000017941 */ /* 0x000fea0003800000 */
.L_x_137:
        /* <DEDUP_REMOVED lines=12> */
.L_x_140:
[----:B------:R-:W-:Y:S05]  /*81d0*/  BSYNC B1 ;  /* 0x0000000000017941 */ /* 0x000fea0003800000 */
.L_x_139:
        /* <DEDUP_REMOVED lines=12> */
.L_x_142:
[----:B------:R-:W-:Y:S05]  /*82a0*/  BSYNC B1 ;  /* 0x0000000000017941 */ /* 0x000fea0003800000 */
.L_x_141:
        /* <DEDUP_REMOVED lines=12> */
.L_x_144:
[----:B------:R-:W-:Y:S05]  /*8370*/  BSYNC B1 ;  /* 0x0000000000017941 */ /* 0x000fea0003800000 */
.L_x_143:
        /* <DEDUP_REMOVED lines=12> */
.L_x_146:
[----:B------:R-:W-:Y:S05]  /*8440*/  BSYNC B1 ;  /* 0x0000000000017941 */ /* 0x000fea0003800000 */
.L_x_145:
        /* <DEDUP_REMOVED lines=12> */
.L_x_148:
[----:B------:R-:W-:Y:S05]  /*8510*/  BSYNC B1 ;  /* 0x0000000000017941 */ /* 0x000fea0003800000 */
.L_x_147:
        /* <DEDUP_REMOVED lines=12> */
.L_x_150:
[----:B------:R-:W-:Y:S05]  /*85e0*/  BSYNC B1 ;  /* 0x0000000000017941 */ /* 0x000fea0003800000 */
.L_x_149:
        /* <DEDUP_REMOVED lines=12> */
.L_x_152:
[----:B------:R-:W-:Y:S05]  /*86b0*/  BSYNC B1 ;  /* 0x0000000000017941 */ /* 0x000fea0003800000 */
.L_x_151:
        /* <DEDUP_REMOVED lines=12> */
.L_x_154:
[----:B------:R-:W-:Y:S05]  /*8780*/  BSYNC B1 ;  /* 0x0000000000017941 */ /* 0x000fea0003800000 */
.L_x_153:
        /* <DEDUP_REMOVED lines=12> */
.L_x_156:
[----:B------:R-:W-:Y:S05]  /*8850*/  BSYNC B1 ;  /* 0x0000000000017941 */ /* 0x000fea0003800000 */
.L_x_155:
        /* <DEDUP_REMOVED lines=12> */
.L_x_158:
[----:B------:R-:W-:Y:S05]  /*8920*/  BSYNC B1 ;  /* 0x0000000000017941 */ /* 0x000fea0003800000 */
.L_x_157:
        /* <DEDUP_REMOVED lines=12> */
.L_x_160:
[----:B------:R-:W-:Y:S05]  /*89f0*/  BSYNC B1 ;  /* 0x0000000000017941 */ /* 0x000fea0003800000 */
.L_x_159:
        /* <DEDUP_REMOVED lines=12> */
.L_x_162:
[----:B------:R-:W-:Y:S05]  /*8ac0*/  BSYNC B1 ;  /* 0x0000000000017941 */ /* 0x000fea0003800000 */
.L_x_161:
        /* <DEDUP_REMOVED lines=12> */
.L_x_164:
[----:B------:R-:W-:Y:S05]  /*8b90*/  BSYNC B1 ;  /* 0x0000000000017941 */ /* 0x000fea0003800000 */
.L_x_163:
        /* <DEDUP_REMOVED lines=12> */
.L_x_166:
[----:B------:R-:W-:Y:S05]  /*8c60*/  BSYNC B1 ;  /* 0x0000000000017941 */ /* 0x000fea0003800000 */
.L_x_165:
        /* <DEDUP_REMOVED lines=12> */
.L_x_168:
[----:B------:R-:W-:Y:S05]  /*8d30*/  BSYNC B1 ;  /* 0x0000000000017941 */ /* 0x000fea0003800000 */
.L_x_167:
        /* <DEDUP_REMOVED lines=12> */
.L_x_170:
[----:B------:R-:W-:Y:S05]  /*8e00*/  BSYNC B1 ;  /* 0x0000000000017941 */ /* 0x000fea0003800000 */
.L_x_169:
        /* <DEDUP_REMOVED lines=12> */
.L_x_172:
[----:B------:R-:W-:Y:S05]  /*8ed0*/  BSYNC B1 ;  /* 0x0000000000017941 */ /* 0x000fea0003800000 */
.L_x_171:
        /* <DEDUP_REMOVED lines=12> */
.L_x_174:
[----:B------:R-:W-:Y:S05]  /*8fa0*/  BSYNC B1 ;  /* 0x0000000000017941 */ /* 0x000fea0003800000 */
.L_x_173:
        /* <DEDUP_REMOVED lines=12> */
.L_x_176:
[----:B------:R-:W-:Y:S05]  /*9070*/  BSYNC B1 ;  /* 0x0000000000017941 */ /* 0x000fea0003800000 */
.L_x_175:
        /* <DEDUP_REMOVED lines=12> */
.L_x_178:
[----:B------:R-:W-:Y:S05]  /*9140*/  BSYNC B1 ;  /* 0x0000000000017941 */ /* 0x000fea0003800000 */
.L_x_177:
        /* <DEDUP_REMOVED lines=12> */
.L_x_180:
[----:B------:R-:W-:Y:S05]  /*9210*/  BSYNC B1 ;  /* 0x0000000000017941 */ /* 0x000fea0003800000 */
.L_x_179:
        /* <DEDUP_REMOVED lines=12> */
.L_x_182:
[----:B------:R-:W-:Y:S05]  /*92e0*/  BSYNC B1 ;  /* 0x0000000000017941 */ /* 0x000fea0003800000 */
.L_x_181:
        /* <DEDUP_REMOVED lines=12> */
.L_x_184:
[----:B------:R-:W-:Y:S05]  /*93b0*/  BSYNC B1 ;  /* 0x0000000000017941 */ /* 0x000fea0003800000 */
.L_x_183:
        /* <DEDUP_REMOVED lines=12> */
.L_x_186:
[----:B------:R-:W-:Y:S05]  /*9480*/  BSYNC B1 ;  /* 0x0000000000017941 */ /* 0x000fea0003800000 */
.L_x_185:
        /* <DEDUP_REMOVED lines=12> */
.L_x_188:
[----:B------:R-:W-:Y:S05]  /*9550*/  BSYNC B1 ;  /* 0x0000000000017941 */ /* 0x000fea0003800000 */
.L_x_187:
        /* <DEDUP_REMOVED lines=12> */
.L_x_190:
[----:B------:R-:W-:Y:S05]  /*9620*/  BSYNC B1 ;  /* 0x0000000000017941 */ /* 0x000fea0003800000 */
.L_x_189:
[----:B-----5:R-:W-:Y:S01]  /*9630*/  LOP3.LUT R32, R32, 0xff, RZ, 0xc0, !PT ;  /* 0x000000ff20207812 */ /* 0x020fe200078ec0ff */
[----:B------:R-:W-:Y:S01]  /*9640*/  BSSY B1, `(.L_x_191) ;  /* 0x000000b000017945 */ /* 0x000fe20003800000 */
[----:B------:R-:W-:Y:S02]  /*9650*/  ISETP.LT.OR P4, PT, R35, 0x99, !P0 ;  /* 0x000000992300780c */ /* 0x000fe40004781670 */
[----:B------:R-:W-:-:S05]  /*9660*/  F2FP.F16.E4M3.UNPACK_B R32, R32 ;  /* 0x00000020ff20723e */ /* 0x000fca00020006ff */
[----:B------:R-:W-:-:S05]  /*9670*/  HADD2.F32 R32, -RZ, R32.H0_H0 ;  /* 0x20000020ff207230 */ /* 0x000fca0000004100 */
[----:B------:R-:W-:-:S04]  /*9680*/  FMUL R32, R32, UR19 ;  /* 0x0000001320207c20 */ /* 0x000fc80008400000 */
[----:B------:R-:W-:Y:S01]  /*9690*/  FFMA R32, R23, UR20, R32 ;  /* 0x0000001417207c23 */ /* 0x000fe20008000020 */
[----:B------:R-:W-:-:S04]  /*96a0*/  PRMT R23, RZ, 0x7610, R23 ;  /* 0x00007610ff177816 */ /* 0x000fc80000000017 */
[----:B--2---:R-:W-:-:S05]  /*96b0*/  F2FP.SATFINITE.E4M3.F32.PACK_AB_MERGE_C R33, RZ, R32, RZ ;  /* 0x00000020ff21723e */ /* 0x004fca00048070ff */
[----:B------:R2:W-:Y:S01]  /*96c0*/  @!P3 STG.E.U8 desc[UR16][R26.64+0x91], R33 ;  /* 0x000091211a00b986 */ /* 0x0005e2000c101110 */
[----:B------:R-:W-:Y:S05]  /*96d0*/  @P4 BRA `(.L_x_192) ;  /* 0x0000000000044947 */ /* 0x000fea0003800000 */
[----:B------:R0:W5:Y:S02]  /*96e0*/  LDG.E.U8 R23, desc[UR16][R28.64+0x98] ;  /* 0x000098101c177981 */ /* 0x000164000c1e1100 */
.L_x_192:
[----:B------:R-:W-:Y:S05]  /*96f0*/  BSYNC B1 ;  /* 0x0000000000017941 */ /* 0x000fea0003800000 */
.L_x_191:
        /* <DEDUP_REMOVED lines=8> */
[----:B------:R-:W-:-:S05]  /*9780*/  F2FP.SATFINITE.E4M3.F32.PACK_AB_MERGE_C R23, RZ, R23, RZ ;  /* 0x00000017ff17723e */ /* 0x000fca00048070ff */
[----:B------:R0:W-:Y:S01]  /*9790*/  @!P4 STG.E.U8 desc[UR16][R24.64+0x98], R23 ;  /* 0x000098171800c986 */ /* 0x0001e2000c101110 */
[----:B------:R-:W-:Y:S05]  /*97a0*/  @P3 BRA `(.L_x_194) ;  /* 0x0000000000043947 */ /* 0x000fea0003800000 */
[----:B------:R0:W5:Y:S02]  /*97b0*/  LDG.E.U8 R22, desc[UR16][R28.64+0x99] ;  /* 0x000099101c167981 */ /* 0x000164000c1e1100 */
.L_x_194:
[----:B------:R-:W-:Y:S05]  /*97c0*/  BSYNC B1 ;  /* 0x0000000000017941 */ /* 0x000fea0003800000 */
.L_x_193:
        /* <DEDUP_REMOVED lines=8> */
[----:B0-----:R-:W-:-:S05]  /*9850*/  F2FP.SATFINITE.E4M3.F32.PACK_AB_MERGE_C R23, RZ, R22, RZ ;  /* 0x00000016ff17723e */ /* 0x001fca00048070ff */
[----:B------:R0:W-:Y:S01]  /*9860*/  @!P3 STG.E.U8 desc[UR16][R24.64+0x99], R23 ;  /* 0x000099171800b986 */ /* 0x0001e2000c101110 */
[----:B------:R-:W-:Y:S05]  /*9870*/  @P4 BRA `(.L_x_196) ;  /* 0x0000000000044947 */ /* 0x000fea0003800000 */
[----:B------:R0:W5:Y:S02]  /*9880*/  LDG.E.U8 R21, desc[UR16][R30.64+0x98] ;  /* 0x000098101e157981 */ /* 0x000164000c1e1100 */
.L_x_196:
[----:B------:R-:W-:Y:S05]  /*9890*/  BSYNC B1 ;  /* 0x0000000000017941 */ /* 0x000fea0003800000 */
.L_x_195:
        /* <DEDUP_REMOVED lines=12> */
.L_x_198:
[----:B------:R-:W-:Y:S05]  /*9960*/  BSYNC B1 ;  /* 0x0000000000017941 */ /* 0x000fea0003800000 */
.L_x_197:
        /* <DEDUP_REMOVED lines=12> */
.L_x_200:
[----:B------:R-:W-:Y:S05]  /*9a30*/  BSYNC B1 ;  /* 0x0000000000017941 */ /* 0x000fea0003800000 */
.L_x_199:
        /* <DEDUP_REMOVED lines=12> */
.L_x_202:
[----:B------:R-:W-:Y:S05]  /*9b00*/  BSYNC B1 ;  /* 0x0000000000017941 */ /* 0x000fea0003800000 */
.L_x_201:
        /* <DEDUP_REMOVED lines=12> */
.L_x_204:
[----:B------:R-:W-:Y:S05]  /*9bd0*/  BSYNC B1 ;  /* 0x0000000000017941 */ /* 0x000fea0003800000 */
.L_x_203:
        /* <DEDUP_REMOVED lines=12> */
.L_x_206:
[----:B------:R-:W-:Y:S05]  /*9ca0*/  BSYNC B1 ;  /* 0x0000000000017941 */ /* 0x000fea0003800000 */
.L_x_205:
        /* <DEDUP_REMOVED lines=12> */
.L_x_208:
[----:B------:R-:W-:Y:S05]  /*9d70*/  BSYNC B1 ;  /* 0x0000000000017941 */ /* 0x000fea0003800000 */
.L_x_207:
        /* <DEDUP_REMOVED lines=12> */
.L_x_210:
[----:B------:R-:W-:Y:S05]  /*9e40*/  BSYNC B1 ;  /* 0x0000000000017941 */ /* 0x000fea0003800000 */
.L_x_209:
        /* <DEDUP_REMOVED lines=12> */
.L_x_212:
[----:B------:R-:W-:Y:S05]  /*9f10*/  BSYNC B1 ;  /* 0x0000000000017941 */ /* 0x000fea0003800000 */
.L_x_211:
        /* <DEDUP_REMOVED lines=12> */
.L_x_214:
[----:B------:R-:W-:Y:S05]  /*9fe0*/  BSYNC B1 ;  /* 0x0000000000017941 */ /* 0x000fea0003800000 */
.L_x_213:
        /* <DEDUP_REMOVED lines=12> */
.L_x_216:
[----:B------:R-:W-:Y:S05]  /*a0b0*/  BSYNC B1 ;  /* 0x0000000000017941 */ /* 0x000fea0003800000 */
.L_x_215:
        /* <DEDUP_REMOVED lines=12> */
.L_x_218:
[----:B------:R-:W-:Y:S05]  /*a180*/  BSYNC B1 ;  /* 0x0000000000017941 */ /* 0x000fea0003800000 */
.L_x_217:
        /* <DEDUP_REMOVED lines=12> */
.L_x_220:
[----:B------:R-:W-:Y:S05]  /*a250*/  BSYNC B1 ;  /* 0x0000000000017941 */ /* 0x000fea0003800000 */
.L_x_219:
        /* <DEDUP_REMOVED lines=12> */
.L_x_222:
[----:B------:R-:W-:Y:S05]  /*a320*/  BSYNC B1 ;  /* 0x0000000000017941 */ /* 0x000fea0003800000 */
.L_x_221:
        /* <DEDUP_REMOVED lines=12> */
.L_x_224:
[----:B------:R-:W-:Y:S05]  /*a3f0*/  BSYNC B1 ;  /* 0x0000000000017941 */ /* 0x000fea0003800000 */
.L_x_223:
        /* <DEDUP_REMOVED lines=12> */
.L_x_226:
[----:B------:R-:W-:Y:S05]  /*a4c0*/  BSYNC B1 ;  /* 0x0000000000017941 */ /* 0x000fea0003800000 */
.L_x_225:
        /* <DEDUP_REMOVED lines=12> */
.L_x_228:
[----:B------:R-:W-:Y:S05]  /*a590*/  BSYNC B1 ;  /* 0x0000000000017941 */ /* 0x000fea0003800000 */
.L_x_227:
        /* <DEDUP_REMOVED lines=12> */
.L_x_230:
[----:B------:R-:W-:Y:S05]  /*a660*/  BSYNC B1 ;  /* 0x0000000000017941 */ /* 0x000fea0003800000 */
.L_x_229:
        /* <DEDUP_REMOVED lines=12> */
.L_x_232:
[----:B------:R-:W-:Y:S05]  /*a730*/  BSYNC B1 ;  /* 0x0000000000017941 */ /* 0x000fea0003800000 */
.L_x_231:
        /* <DEDUP_REMOVED lines=12> */
.L_x_234:
[----:B------:R-:W-:Y:S05]  /*a800*/  BSYNC B1 ;  /* 0x0000000000017941 */ /* 0x000fea0003800000 */
.L_x_233:
[----:B-----5:R-:W-:Y:S01]  /*a810*/  LOP3.LUT R2, R2, 0xff, RZ, 0xc0, !PT ;  /* 0x000000ff02027812 */ /* 0x020fe200078ec0ff */
[----:B------:R-:W-:Y:S01]  /*a820*/  BSSY B1, `(.L_x_235) ;  /* 0x000000b000017945 */ /* 0x000fe20003800000 */
[----:B------:R-:W-:Y:S02]  /*a830*/  ISETP.LT.OR P4, PT, R35, 0xc1, !P1 ;  /* 0x000000c12300780c */ /* 0x000fe40004f81670 */
[----:B------:R-:W-:-:S05]  /*a840*/  F2FP.F16.E4M3.UNPACK_B R2, R2 ;  /* 0x00000002ff02723e */ /* 0x000fca00020006ff */
[----:B------:R-:W-:-:S05]  /*a850*/  HADD2.F32 R2, -RZ, R2.H0_H0 ;  /* 0x20000002ff027230 */ /* 0x000fca0000004100 */
[----:B0-----:R-:W-:-:S04]  /*a860*/  FMUL R3, R2, UR19 ;  /* 0x0000001302037c20 */ /* 0x001fc80008400000 */
[----:B------:R-:W-:Y:S01]  /*a870*/  FFMA R3, R0, UR20, R3 ;  /* 0x0000001400037c23 */ /* 0x000fe20008000003 */
[----:B------:R-:W-:-:S04]  /*a880*/  PRMT R0, RZ, 0x7610, R0 ;  /* 0x00007610ff007816 */ /* 0x000fc80000000000 */
[----:B------:R-:W-:-:S05]  /*a890*/  F2FP.SATFINITE.E4M3.F32.PACK_AB_MERGE_C R3, RZ, R3, RZ ;  /* 0x00000003ff03723e */ /* 0x000fca00048070ff */
[----:B------:R0:W-:Y:S01]  /*a8a0*/  @!P3 STG.E.U8 desc[UR16][R24.64+0xc1], R3 ;  /* 0x0000c1031800b986 */ /* 0x0001e2000c101110 */
[----:B------:R-:W-:Y:S05]  /*a8b0*/  @P4 BRA `(.L_x_236) ;  /* 0x0000000000044947 */ /* 0x000fea0003800000 */
[----:B------:R0:W5:Y:S02]  /*a8c0*/  LDG.E.U8 R0, desc[UR16][R30.64+0xc0] ;  /* 0x0000c0101e007981 */ /* 0x000164000c1e1100 */
.L_x_236:
[----:B------:R-:W-:Y:S05]  /*a8d0*/  BSYNC B1 ;  /* 0x0000000000017941 */ /* 0x000fea0003800000 */
.L_x_235:
[----:B------:R-:W2:Y:S01]  /*a8e0*/  LDL.LU R2, [R1] ;  /* 0x0000000001027983 */ /* 0x000ea20000300800 */
[----:B-----5:R-:W-:Y:S01]  /*a8f0*/  LOP3.LUT R0, R0, 0xff, RZ, 0xc0, !PT ;  /* 0x000000ff00007812 */ /* 0x020fe200078ec0ff */
[----:B------:R-:W-:Y:S01]  /*a900*/  BSSY B1, `(.L_x_237) ;  /* 0x000000b000017945 */ /* 0x000fe20003800000 */
[----:B------:R-:W-:Y:S02]  /*a910*/  ISETP.LT.OR P3, PT, R35, 0xc2, !P1 ;  /* 0x000000c22300780c */ /* 0x000fe40004f61670 */
[----:B------:R-:W-:-:S05]  /*a920*/  F2FP.F16.E4M3.UNPACK_B R0, R0 ;  /* 0x00000000ff00723e */ /* 0x000fca00020006ff */
[----:B------:R-:W-:-:S05]  /*a930*/  HADD2.F32 R0, -RZ, R0.H0_H0 ;  /* 0x20000000ff007230 */ /* 0x000fca0000004100 */
[----:B------:R-:W-:-:S04]  /*a940*/  FMUL R0, R0, UR19 ;  /* 0x0000001300007c20 */ /* 0x000fc80008400000 */
[----:B--2---:R-:W-:-:S05]  /*a950*/  FFMA R0, R2, UR20, R0 ;  /* 0x0000001402007c23 */ /* 0x004fca0008000000 */
[----:B0-----:R-:W-:Y:S02]  /*a960*/  F2FP.SATFINITE.E4M3.F32.PACK_AB_MERGE_C R3, RZ, R0, RZ ;  /* 0x00000000ff03723e */ /* 0x001fe400048070ff */
[----:B------:R-:W-:-:S03]  /*a970*/  PRMT R0, RZ, 0x7610, R0 ;  /* 0x00007610ff007816 */ /* 0x000fc60000000000 */
[----:B------:R0:W-:Y:S01]  /*a980*/  @!P4 STG.E.U8 desc[UR16][R26.64+0xc0], R3 ;  /* 0x0000c0031a00c986 */ /* 0x0001e2000c101110 */
[----:B------:R-:W-:Y:S05]  /*a990*/  @P3 BRA `(.L_x_238) ;  /* 0x0000000000043947 */ /* 0x000fea0003800000 */
[----:B------:R2:W5:Y:S02]  /*a9a0*/  LDG.E.U8 R0, desc[UR16][R30.64+0xc1] ;  /* 0x0000c1101e007981 */ /* 0x000564000c1e1100 */
.L_x_238:
[----:B------:R-:W-:Y:S05]  /*a9b0*/  BSYNC B1 ;  /* 0x0000000000017941 */ /* 0x000fea0003800000 */
.L_x_237:
[----:B------:R-:W3:Y:S01]  /*a9c0*/  LDL.LU R2, [R1+0x4] ;  /* 0x0000040001027983 */ /* 0x000ee20000300800 */
[----:B-----5:R-:W-:Y:S01]  /*a9d0*/  LOP3.LUT R0, R0, 0xff, RZ, 0xc0, !PT ;  /* 0x000000ff00007812 */ /* 0x020fe200078ec0ff */
[----:B------:R-:W-:Y:S01]  /*a9e0*/  BSSY B1, `(.L_x_239) ;  /* 0x000000b000017945 */ /* 0x000fe20003800000 */
[----:B------:R-:W-:Y:S02]  /*a9f0*/  ISETP.LT.OR P4, PT, R35, 0xc9, !P0 ;  /* 0x000000c92300780c */ /* 0x000fe40004781670 */
[----:B------:R-:W-:-:S05]  /*aa00*/  F2FP.F16.E4M3.UNPACK_B R0, R0 ;  /* 0x00000000ff00723e */ /* 0x000fca00020006ff */
[----:B------:R-:W-:-:S05]  /*aa10*/  HADD2.F32 R0, -RZ, R0.H0_H0 ;  /* 0x20000000ff007230 */ /* 0x000fca0000004100 */
[----:B------:R-:W-:-:S04]  /*aa20*/  FMUL R0, R0, UR19 ;  /* 0x0000001300007c20 */ /* 0x000fc80008400000 */
[----:B---3--:R-:W-:-:S05]  /*aa30*/  FFMA R0, R2, UR20, R0 ;  /* 0x0000001402007c23 */ /* 0x008fca0008000000 */
[----:B0-----:R-:W-:Y:S02]  /*aa40*/  F2FP.SATFINITE.E4M3.F32.PACK_AB_MERGE_C R3, RZ, R0, RZ ;  /* 0x00000000ff03723e */ /* 0x001fe400048070ff */
[----:B------:R-:W-:-:S03]  /*aa50*/  PRMT R0, RZ, 0x7610, R0 ;  /* 0x00007610ff007816 */ /* 0x000fc60000000000 */
[----:B------:R0:W-:Y:S01]  /*aa60*/  @!P3 STG.E.U8 desc[UR16][R26.64+0xc1], R3 ;  /* 0x0000c1031a00b986 */ /* 0x0001e2000c101110 */
[----:B------:R-:W-:Y:S05]  /*aa70*/  @P4 BRA `(.L_x_240) ;  /* 0x0000000000044947 */ /* 0x000fea0003800000 */
[----:B------:R3:W5:Y:S02]  /*aa80*/  LDG.E.U8 R0, desc[UR16][R28.64+0xc8] ;  /* 0x0000c8101c007981 */ /* 0x000764000c1e1100 */
.L_x_240:
[----:B------:R-:W-:Y:S05]  /*aa90*/  BSYNC B1 ;  /* 0x0000000000017941 */ /* 0x000fea0003800000 */
.L_x_239:
[----:B------:R-:W2:Y:S01]  /*aaa0*/  LDL.LU R2, [R1+0x8] ;  /* 0x0000080001027983 */ /* 0x000ea20000300800 */
        /* <DEDUP_REMOVED lines=12> */
.L_x_242:
[----:B------:R-:W-:Y:S05]  /*ab70*/  BSYNC B1 ;  /* 0x0000000000017941 */ /* 0x000fea0003800000 */
.L_x_241:
        /* <DEDUP_REMOVED lines=13> */
.L_x_244:
[----:B------:R-:W-:Y:S05]  /*ac50*/  BSYNC B1 ;  /* 0x0000000000017941 */ /* 0x000fea0003800000 */
.L_x_243:
        /* <DEDUP_REMOVED lines=13> */
.L_x_246:
[----:B------:R-:W-:Y:S05]  /*ad30*/  BSYNC B1 ;  /* 0x0000000000017941 */ /* 0x000fea0003800000 */
.L_x_245:
        /* <DEDUP_REMOVED lines=13> */
.L_x_248:
[----:B------:R-:W-:Y:S05]  /*ae10*/  BSYNC B1 ;  /* 0x0000000000017941 */ /* 0x000fea0003800000 */
.L_x_247:
        /* <DEDUP_REMOVED lines=13> */
.L_x_250:
[----:B------:R-:W-:Y:S05]  /*aef0*/  BSYNC B1 ;  /* 0x0000000000017941 */ /* 0x000fea0003800000 */
.L_x_249:
        /* <DEDUP_REMOVED lines=13> */
.L_x_252:
[----:B------:R-:W-:Y:S05]  /*afd0*/  BSYNC B1 ;  /* 0x0000000000017941 */ /* 0x000fea0003800000 */
.L_x_251:
        /* <DEDUP_REMOVED lines=13> */
.L_x_254:
[----:B------:R-:W-:Y:S05]  /*b0b0*/  BSYNC B1 ;  /* 0x0000000000017941 */ /* 0x000fea0003800000 */
.L_x_253:
        /* <DEDUP_REMOVED lines=13> */
.L_x_256:
[----:B------:R-:W-:Y:S05]  /*b190*/  BSYNC B1 ;  /* 0x0000000000017941 */ /* 0x000fea0003800000 */
.L_x_255:
        /* <DEDUP_REMOVED lines=13> */
.L_x_258:
[----:B------:R-:W-:Y:S05]  /*b270*/  BSYNC B1 ;  /* 0x0000000000017941 */ /* 0x000fea0003800000 */
.L_x_257:
        /* <DEDUP_REMOVED lines=13> */
.L_x_260:
[----:B------:R-:W-:Y:S05]  /*b350*/  BSYNC B1 ;  /* 0x0000000000017941 */ /* 0x000fea0003800000 */
.L_x_259:
        /* <DEDUP_REMOVED lines=13> */
.L_x_262:
[----:B------:R-:W-:Y:S05]  /*b430*/  BSYNC B1 ;  /* 0x0000000000017941 */ /* 0x000fea0003800000 */
.L_x_261:
        /* <DEDUP_REMOVED lines=13> */
.L_x_264:
[----:B------:R-:W-:Y:S05]  /*b510*/  BSYNC B1 ;  /* 0x0000000000017941 */ /* 0x000fea0003800000 */
.L_x_263:
        /* <DEDUP_REMOVED lines=13> */
.L_x_266:
[----:B------:R-:W-:Y:S05]  /*b5f0*/  BSYNC B1 ;  /* 0x0000000000017941 */ /* 0x000fea0003800000 */
.L_x_265:
        /* <DEDUP_REMOVED lines=13> */
.L_x_268:
[----:B------:R-:W-:Y:S05]  /*b6d0*/  BSYNC B1 ;  /* 0x0000000000017941 */ /* 0x000fea0003800000 */
.L_x_267:
        /* <DEDUP_REMOVED lines=13> */
.L_x_270:
[----:B------:R-:W-:Y:S05]  /*b7b0*/  BSYNC B1 ;  /* 0x0000000000017941 */ /* 0x000fea0003800000 */
.L_x_269:
        /* <DEDUP_REMOVED lines=13> */
.L_x_272:
[----:B------:R-:W-:Y:S05]  /*b890*/  BSYNC B1 ;  /* 0x0000000000017941 */ /* 0x000fea0003800000 */
.L_x_271:
        /* <DEDUP_REMOVED lines=13> */
.L_x_274:
[----:B------:R-:W-:Y:S05]  /*b970*/  BSYNC B1 ;  /* 0x0000000000017941 */ /* 0x000fea0003800000 */
.L_x_273:
        /* <DEDUP_REMOVED lines=13> */
.L_x_276:
[----:B------:R-:W-:Y:S05]  /*ba50*/  BSYNC B1 ;  /* 0x0000000000017941 */ /* 0x000fea0003800000 */
.L_x_275:
        /* <DEDUP_REMOVED lines=13> */
.L_x_278:
[----:B------:R-:W-:Y:S05]  /*bb30*/  BSYNC B1 ;  /* 0x0000000000017941 */ /* 0x000fea0003800000 */
.L_x_277:
        /* <DEDUP_REMOVED lines=13> */
.L_x_280:
[----:B------:R-:W-:Y:S05]  /*bc10*/  BSYNC B1 ;  /* 0x0000000000017941 */ /* 0x000fea0003800000 */
.L_x_279:
        /* <DEDUP_REMOVED lines=13> */
.L_x_282:
[----:B------:R-:W-:Y:S05]  /*bcf0*/  BSYNC B1 ;  /* 0x0000000000017941 */ /* 0x000fea0003800000 */
.L_x_281:
        /* <DEDUP_REMOVED lines=13> */
.L_x_284:
[----:B------:R-:W-:Y:S05]  /*bdd0*/  BSYNC B1 ;  /* 0x0000000000017941 */ /* 0x000fea0003800000 */
.L_x_283:
        /* <DEDUP_REMOVED lines=13> */
.L_x_286:
[----:B------:R-:W-:Y:S05]  /*beb0*/  BSYNC B1 ;  /* 0x0000000000017941 */ /* 0x000fea0003800000 */
.L_x_285:
        /* <DEDUP_REMOVED lines=13> */
.L_x_288:
[----:B------:R-:W-:Y:S05]  /*bf90*/  BSYNC B1 ;  /* 0x0000000000017941 */ /* 0x000fea0003800000 */
.L_x_287:
        /* <DEDUP_REMOVED lines=13> */
.L_x_290:
[----:B------:R-:W-:Y:S05]  /*c070*/  BSYNC B1 ;  /* 0x0000000000017941 */ /* 0x000fea0003800000 */
.L_x_289:
        /* <DEDUP_REMOVED lines=13> */
.L_x_292:
[----:B------:R-:W-:Y:S05]  /*c150*/  BSYNC B1 ;  /* 0x0000000000017941 */ /* 0x000fea0003800000 */
.L_x_291:
        /* <DEDUP_REMOVED lines=13> */
.L_x_294:
[----:B------:R-:W-:Y:S05]  /*c230*/  BSYNC B1 ;  /* 0x0000000000017941 */ /* 0x000fea0003800000 */
.L_x_293:
[----:B------:R-:W-:Y:S05]  /*c240*/  @P1 BRA `(.L_x_295) ;  /* 0x0000002000a41947 */ /* 0x000fea0003800000 */
[----:B------:R-:W2:Y:S01]  /*c250*/  LDL.LU R2, [R1+0x74] ;  /* 0x0000740001027983 */ /* 0x000ea20000300800 */
[----:B-----5:R-:W-:-:S04]  /*c260*/  LOP3.LUT R0, R0, 0xff, RZ, 0xc0, !PT ;  /* 0x000000ff00007812 */ /* 0x020fc800078ec0ff */
[----:B------:R-:W-:-:S05]  /*c270*/  F2FP.F16.E4M3.UNPACK_B R0, R0 ;  /* 0x00000000ff00723e */ /* 0x000fca00020006ff */
[----:B------:R-:W-:-:S05]  /*c280*/  HADD2.F32 R0, -RZ, R0.H0_H0 ;  /* 0x20000000ff007230 */ /* 0x000fca0000004100 */
[----:B------:R-:W-:-:S04]  /*c290*/  FMUL R0, R0, UR19 ;  /* 0x0000001300007c20 */ /* 0x000fc80008400000 */
[----:B--2---:R-:W-:-:S05]  /*c2a0*/  FFMA R0, R2, UR20, R0 ;  /* 0x0000001402007c23 */ /* 0x004fca0008000000 */
[----:B0-----:R-:W-:-:S05]  /*c2b0*/  F2FP.SATFINITE.E4M3.F32.PACK_AB_MERGE_C R3, RZ, R0, RZ ;  /* 0x00000000ff03723e */ /* 0x001fca00048070ff */
[----:B------:R0:W-:Y:S01]  /*c2c0*/  STG.E.U8 desc[UR16][R26.64+0xf9], R3 ;  /* 0x0000f9031a007986 */ /* 0x0001e2000c101110 */
[----:B------:R-:W-:Y:S05]  /*c2d0*/  BRA `(.L_x_295) ;  /* 0x0000002000807947 */ /* 0x000fea0003800000 */
.L_x_38:
[----:B------:R-:W-:Y:S01]  /*c2e0*/  ISETP.GE.AND P1, PT, R38, 0x1, PT ;  /* 0x000000012600780c */ /* 0x000fe20003f26270 */
[----:B------:R-:W-:Y:S01]  /*c2f0*/  FMUL R226, R226, UR20 ;  /* 0x00000014e2e27c20 */ /* 0x000fe20008400000 */
[----:B------:R-:W2:Y:S01]  /*c300*/  LDL.LU R227, [R1+0x10] ;  /* 0x0000100001e37983 */ /* 0x000ea20000300800 */
[----:B------:R-:W-:Y:S01]  /*c310*/  ISETP.GE.AND P0, PT, R38, 0x9, PT ;  /* 0x000000092600780c */ /* 0x000fe20003f06270 */
[----:B------:R-:W-:Y:S01]  /*c320*/  FMUL R225, R225, UR20 ;  /* 0x00000014e1e17c20 */ /* 0x000fe20008400000 */
[C---:B------:R-:W-:Y:S02]  /*c330*/  ISETP.LT.OR P4, PT, R35.reuse, 0x1, !P1 ;  /* 0x000000012300780c */ /* 0x040fe40004f81670 */
[C---:B------:R-:W-:Y:S02]  /*c340*/  ISETP.LT.OR P5, PT, R35.reuse, 0x2, !P1 ;  /* 0x000000022300780c */ /* 0x040fe40004fa1670 */
[----:B------:R-:W-:Y:S02]  /*c350*/  F2FP.SATFINITE.E4M3.F32.PACK_AB_MERGE_C R29, RZ, R226, RZ ;  /* 0x000000e2ff1d723e */ /* 0x000fe400048070ff */
[C---:B------:R-:W-:Y:S01]  /*c360*/  ISETP.LT.OR P3, PT, R35.reuse, 0x1, !P0 ;  /* 0x000000012300780c */ /* 0x040fe20004761670 */
[----:B------:R-:W-:Y:S01]  /*c370*/  FMUL R224, R224, UR20 ;  /* 0x00000014e0e07c20 */ /* 0x000fe20008400000 */
[----:B------:R-:W-:Y:S01]  /*c380*/  ISETP.LT.OR P6, PT, R35, 0xa, !P1 ;  /* 0x0000000a2300780c */ /* 0x000fe20004fc1670 */
[----:B------:R-:W-:Y:S01]  /*c390*/  FMUL R223, R223, UR20 ;  /* 0x00000014dfdf7c20 */ /* 0x000fe20008400000 */
[----:B------:R-:W-:Y:S01]  /*c3a0*/  F2FP.SATFINITE.E4M3.F32.PACK_AB_MERGE_C R225, RZ, R225, RZ ;  /* 0x000000e1ffe1723e */ /* 0x000fe200048070ff */
[----:B------:R-:W-:Y:S01]  /*c3b0*/  FMUL R221, R221, UR20 ;  /* 0x00000014dddd7c20 */ /* 0x000fe20008400000 */
[----:B------:R-:W-:Y:S01]  /*c3c0*/  FMUL R222, R222, UR20 ;  /* 0x00000014dede7c20 */ /* 0x000fe20008400000 */
[----:B------:R0:W-:Y:S01]  /*c3d0*/  @!P4 STG.E.U8 desc[UR16][R24.64], R29 ;  /* 0x0000001d1800c986 */ /* 0x0001e2000c101110 */
[----:B------:R-:W-:-:S02]  /*c3e0*/  ISETP.LT.OR P4, PT, R35, 0x2, !P0 ;  /* 0x000000022300780c */ /* 0x000fc40004781670 */
[----:B------:R-:W-:Y:S01]  /*c3f0*/  F2FP.SATFINITE.E4M3.F32.PACK_AB_MERGE_C R31, RZ, R224, RZ ;  /* 0x000000e0ff1f723e */ /* 0x000fe200048070ff */
[----:B------:R3:W-:Y:S01]  /*c400*/  @!P5 STG.E.U8 desc[UR16][R24.64+0x1], R225 ;  /* 0x000001e11800d986 */ /* 0x0007e2000c101110 */
[C---:B------:R-:W-:Y:S02]  /*c410*/  ISETP.LT.OR P5, PT, R35.reuse, 0x9, !P1 ;  /* 0x000000092300780c */ /* 0x040fe40004fa1670 */
[----:B------:R-:W-:Y:S01]  /*c420*/  F2FP.SATFINITE.E4M3.F32.PACK_AB_MERGE_C R223, RZ, R223, RZ ;  /* 0x000000dfffdf723e */ /* 0x000fe200048070ff */
[----:B------:R-:W-:Y:S01]  /*c430*/  FMUL R220, R220, UR20 ;  /* 0x00000014dcdc7c20 */ /* 0x000fe20008400000 */
[----:B------:R-:W-:Y:S01]  /*c440*/  F2FP.SATFINITE.E4M3.F32.PACK_AB_MERGE_C R221, RZ, R221, RZ ;  /* 0x000000ddffdd723e */ /* 0x000fe200048070ff */
[----:B------:R-:W-:Y:S01]  /*c450*/  @!P3 STG.E.U8 desc[UR16][R26.64], R31 ;  /* 0x0000001f1a00b986 */ /* 0x000fe2000c101110 */
[----:B------:R-:W-:-:S03]  /*c460*/  ISETP.LT.OR P3, PT, R35, 0x9, !P0 ;  /* 0x000000092300780c */ /* 0x000fc60004761670 */
[----:B------:R-:W-:Y:S01]  /*c470*/  @!P4 STG.E.U8 desc[UR16][R26.64+0x1], R223 ;  /* 0x000001df1a00c986 */ /* 0x000fe2000c101110 */
[----:B------:R-:W-:-:S03]  /*c480*/  ISETP.LT.OR P4, PT, R35, 0xa, !P0 ;  /* 0x0000000a2300780c */ /* 0x000fc60004781670 */
[----:B------:R-:W-:Y:S01]  /*c490*/  @!P6 STG.E.U8 desc[UR16][R24.64+0x9], R221 ;  /* 0x000009dd1800e986 */ /* 0x000fe2000c101110 */
[----:B------:R-:W-:Y:S01]  /*c4a0*/  ISETP.LT.OR P6, PT, R35, 0x12, !P1 ;  /* 0x000000122300780c */ /* 0x000fe20004fc1670 */
[----:B------:R-:W-:Y:S01]  /*c4b0*/  FMUL R219, R219, UR20 ;  /* 0x00000014dbdb7c20 */ /* 0x000fe20008400000 */
[----:B0-----:R-:W-:Y:S01]  /*c4c0*/  F2FP.SATFINITE.E4M3.F32.PACK_AB_MERGE_C R29, RZ, R222, RZ ;  /* 0x000000deff1d723e */ /* 0x001fe200048070ff */
[----:B------:R-:W-:Y:S01]  /*c4d0*/  FMUL R217, R217, UR20 ;  /* 0x00000014d9d97c20 */ /* 0x000fe20008400000 */
[----:B------:R-:W4:Y:S01]  /*c4e0*/  LDL.LU R226, [R1+0xc] ;  /* 0x00000c0001e27983 */ /* 0x000f220000300800 */
[----:B------:R-:W-:Y:S02]  /*c4f0*/  F2FP.SATFINITE.E4M3.F32.PACK_AB_MERGE_C R33, RZ, R220, RZ ;  /* 0x000000dcff21723e */ /* 0x000fe400048070ff */
[----:B------:R-:W-:Y:S01]  /*c500*/  F2FP.SATFINITE.E4M3.F32.PACK_AB_MERGE_C R219, RZ, R219, RZ ;  /* 0x000000dbffdb723e */ /* 0x000fe200048070ff */
[----:B------:R0:W-:Y:S01]  /*c510*/  @!P5 STG.E.U8 desc[UR16][R24.64+0x8], R29 ;  /* 0x0000081d1800d986 */ /* 0x0001e2000c101110 */
[----:B------:R-:W-:-:S02]  /*c520*/  ISETP.LT.OR P5, PT, R35, 0x11, !P1 ;  /* 0x000000112300780c */ /* 0x000fc40004fa1670 */
[----:B------:R-:W-:Y:S01]  /*c530*/  F2FP.SATFINITE.E4M3.F32.PACK_AB_MERGE_C R217, RZ, R217, RZ ;  /* 0x000000d9ffd9723e */ /* 0x000fe200048070ff */
[----:B---3--:R-:W3:Y:S01]  /*c540*/  LDL.LU R225, [R1+0x8] ;  /* 0x0000080001e17983 */ /* 0x008ee20000300800 */
[----:B------:R-:W-:-:S03]  /*c550*/  FMUL R218, R218, UR20 ;  /* 0x00000014dada7c20 */ /* 0x000fc60008400000 */
[----:B------:R-:W4:Y:S04]  /*c560*/  LDL.LU R224, [R1+0x4] ;  /* 0x0000040001e07983 */ /* 0x000f280000300800 */
[----:B------:R-:W3:Y:S01]  /*c570*/  LDL.LU R222, [R1] ;  /* 0x0000000001de7983 */ /* 0x000ee20000300800 */
[----:B0-----:R-:W-:Y:S01]  /*c580*/  F2FP.SATFINITE.E4M3.F32.PACK_AB_MERGE_C R29, RZ, R218, RZ ;  /* 0x000000daff1d723e */ /* 0x001fe200048070ff */
[----:B------:R-:W-:Y:S01]  /*c590*/  FMUL R216, R216, UR20 ;  /* 0x00000014d8d87c20 */ /* 0x000fe20008400000 */
[----:B------:R-:W-:Y:S01]  /*c5a0*/  FMUL R215, R215, UR20 ;  /* 0x00000014d7d77c20 */ /* 0x000fe20008400000 */
[----:B------:R0:W-:Y:S01]  /*c5b0*/  @!P3 STG.E.U8 desc[UR16][R26.64+0x8], R33 ;  /* 0x000008211a00b986 */ /* 0x0001e2000c101110 */
[----:B------:R-:W-:Y:S01]  /*c5c0*/  ISETP.LT.OR P3, PT, R35, 0x11, !P0 ;  /* 0x000000112300780c */ /* 0x000fe20004761670 */
[----:B------:R-:W-:Y:S01]  /*c5d0*/  FMUL R213, R213, UR20 ;  /* 0x00000014d5d57c20 */ /* 0x000fe20008400000 */
[----:B------:R-:W-:Y:S01]  /*c5e0*/  F2FP.SATFINITE.E4M3.F32.PACK_AB_MERGE_C R31, RZ, R216, RZ ;  /* 0x000000d8ff1f723e */ /* 0x000fe200048070ff */
[----:B------:R-:W-:Y:S01]  /*c5f0*/  @!P4 STG.E.U8 desc[UR16][R26.64+0x9], R219 ;  /* 0x000009db1a00c986 */ /* 0x000fe2000c101110 */
[C---:B------:R-:W-:Y:S01]  /*c600*/  ISETP.LT.OR P4, PT, R35.reuse, 0x12, !P0 ;  /* 0x000000122300780c */ /* 0x040fe20004781670 */
[----:B------:R-:W-:Y:S01]  /*c610*/  FMUL R214, R214, UR20 ;  /* 0x00000014d6d67c20 */ /* 0x000fe20008400000 */
[----:B------:R-:W-:Y:S01]  /*c620*/  F2FP.SATFINITE.E4M3.F32.PACK_AB_MERGE_C R215, RZ, R215, RZ ;  /* 0x000000d7ffd7723e */ /* 0x000fe200048070ff */
[----:B------:R-:W-:Y:S01]  /*c630*/  @!P6 STG.E.U8 desc[UR16][R24.64+0x11], R217 ;  /* 0x000011d91800e986 */ /* 0x000fe2000c101110 */
[C---:B------:R-:W-:Y:S01]  /*c640*/  ISETP.LT.OR P6, PT, R35.reuse, 0x1a, !P1 ;  /* 0x0000001a2300780c */ /* 0x040fe20004fc1670 */
[----:B------:R-:W-:Y:S01]  /*c650*/  FMUL R212, R212, UR20 ;  /* 0x00000014d4d47c20 */ /* 0x000fe20008400000 */
[----:B------:R-:W-:Y:S01]  /*c660*/  F2FP.SATFINITE.E4M3.F32.PACK_AB_MERGE_C R213, RZ, R213, RZ ;  /* 0x000000d5ffd5723e */ /* 0x000fe200048070ff */
[----:B------:R1:W-:Y:S01]  /*c670*/  @!P5 STG.E.U8 desc[UR16][R24.64+0x10], R29 ;  /* 0x0000101d1800d986 */ /* 0x0003e2000c101110 */
[----:B------:R-:W-:Y:S01]  /*c680*/  ISETP.LT.OR P5, PT, R35, 0x19, !P1 ;  /* 0x000000192300780c */ /* 0x000fe20004fa1670 */
[----:B------:R-:W-:Y:S01]  /*c690*/  FMUL R211, R211, UR20 ;  /* 0x00000014d3d37c20 */ /* 0x000fe20008400000 */
[----:B------:R-:W-:Y:S01]  /*c6a0*/  FMUL R209, R209, UR20 ;  /* 0x00000014d1d17c20 */ /* 0x000fe20008400000 */
[----:B------:R1:W-:Y:S01]  /*c6b0*/  @!P3 STG.E.U8 desc[UR16][R26.64+0x10], R31 ;  /* 0x0000101f1a00b986 */ /* 0x0003e2000c101110 */
[C---:B------:R-:W-:Y:S01]  /*c6c0*/  ISETP.LT.OR P3, PT, R35.reuse, 0x19, !P0 ;  /* 0x000000192300780c */ /* 0x040fe20004761670 */
[----:B------:R-:W-:Y:S01]  /*c6d0*/  FMUL R210, R210, UR20 ;  /* 0x00000014d2d27c20 */ /* 0x000fe20008400000 */
[----:B0-----:R-:W-:Y:S01]  /*c6e0*/  F2FP.SATFINITE.E4M3.F32.PACK_AB_MERGE_C R33, RZ, R212, RZ ;  /* 0x000000d4ff21723e */ /* 0x001fe200048070ff */
[----:B------:R-:W-:Y:S01]  /*c6f0*/  @!P4 STG.E.U8 desc[UR16][R26.64+0x11], R215 ;  /* 0x000011d71a00c986 */ /* 0x000fe2000c101110 */
[C---:B------:R-:W-:Y:S01]  /*c700*/  ISETP.LT.OR P4, PT, R35.reuse, 0x1a, !P0 ;  /* 0x0000001a2300780c */ /* 0x040fe20004781670 */
[----:B------:R-:W-:Y:S01]  /*c710*/  FMUL R208, R208, UR20 ;  /* 0x00000014d0d07c20 */ /* 0x000fe20008400000 */
[----:B------:R-:W-:Y:S01]  /*c720*/  F2FP.SATFINITE.E4M3.F32.PACK_AB_MERGE_C R211, RZ, R211, RZ ;  /* 0x000000d3ffd3723e */ /* 0x000fe200048070ff */
[----:B------:R-:W-:Y:S01]  /*c730*/  @!P6 STG.E.U8 desc[UR16][R24.64+0x19], R213 ;  /* 0x000019d51800e986 */ /* 0x000fe2000c101110 */
[----:B------:R-:W-:Y:S01]  /*c740*/  ISETP.LT.OR P6, PT, R35, 0x22, !P1 ;  /* 0x000000222300780c */ /* 0x000fe20004fc1670 */
[----:B------:R-:W-:Y:S01]  /*c750*/  FMUL R207, R207, UR20 ;  /* 0x00000014cfcf7c20 */ /* 0x000fe20008400000 */
[----:B-1----:R-:W-:Y:S01]  /*c760*/  F2FP.SATFINITE.E4M3.F32.PACK_AB_MERGE_C R29, RZ, R214, RZ ;  /* 0x000000d6ff1d723e */ /* 0x002fe200048070ff */
[----:B------:R-:W-:Y:S01]  /*c770*/  FMUL R205, R205, UR20 ;  /* 0x00000014cdcd7c20 */ /* 0x000fe20008400000 */
[----:B------:R-:W-:Y:S01]  /*c780*/  F2FP.SATFINITE.E4M3.F32.PACK_AB_MERGE_C R209, RZ, R209, RZ ;  /* 0x000000d1ffd1723e */ /* 0x000fe200048070ff */
[----:B------:R-:W-:Y:S01]  /*c790*/  FMUL R206, R206, UR20 ;  /* 0x00000014cece7c20 */ /* 0x000fe20008400000 */
[----:B------:R-:W-:Y:S01]  /*c7a0*/  F2FP.SATFINITE.E4M3.F32.PACK_AB_MERGE_C R31, RZ, R208, RZ ;  /* 0x000000d0ff1f723e */ /* 0x000fe200048070ff */
[----:B------:R0:W-:Y:S01]  /*c7b0*/  @!P5 STG.E.U8 desc[UR16][R24.64+0x18], R29 ;  /* 0x0000181d1800d986 */ /* 0x0001e2000c101110 */
[C---:B------:R-:W-:Y:S01]  /*c7c0*/  ISETP.LT.OR P5, PT, R35.reuse, 0x21, !P1 ;  /* 0x000000212300780c */ /* 0x040fe20004fa1670 */
[----:B------:R-:W-:Y:S01]  /*c7d0*/  FMUL R204, R204, UR20 ;  /* 0x00000014cccc7c20 */ /* 0x000fe20008400000 */
[----:B------:R-:W-:Y:S01]  /*c7e0*/  F2FP.SATFINITE.E4M3.F32.PACK_AB_MERGE_C R207, RZ, R207, RZ ;  /* 0x000000cfffcf723e */ /* 0x000fe200048070ff */
[----:B------:R1:W-:Y:S01]  /*c7f0*/  @!P3 STG.E.U8 desc[UR16][R26.64+0x18], R33 ;  /* 0x000018211a00b986 */ /* 0x0003e2000c101110 */
[----:B------:R-:W-:Y:S01]  /*c800*/  ISETP.LT.OR P3, PT, R35, 0x21, !P0 ;  /* 0x000000212300780c */ /* 0x000fe20004761670 */
[----:B------:R-:W-:Y:S01]  /*c810*/  FMUL R203, R203, UR20 ;  /* 0x00000014cbcb7c20 */ /* 0x000fe20008400000 */
[----:B------:R-:W-:Y:S01]  /*c820*/  F2FP.SATFINITE.E4M3.F32.PACK_AB_MERGE_C R205, RZ, R205, RZ ;  /* 0x000000cdffcd723e */ /* 0x000fe200048070ff */
[----:B------:R-:W-:Y:S01]  /*c830*/  @!P4 STG.E.U8 desc[UR16][R26.64+0x19], R211 ;  /* 0x000019d31a00c986 */ /* 0x000fe2000c101110 */
[----:B------:R-:W-:Y:S01]  /*c840*/  ISETP.LT.OR P4, PT, R35, 0x22, !P0 ;  /* 0x000000222300780c */ /* 0x000fe20004781670 */
[----:B------:R-:W-:Y:S01]  /*c850*/  FMUL R201, R201, UR20 ;  /* 0x00000014c9c97c20 */ /* 0x000fe20008400000 */
[----:B------:R-:W-:Y:S01]  /*c860*/  F2FP.SATFINITE.E4M3.F32.PACK_AB_MERGE_C R203, RZ, R203, RZ ;  /* 0x000000cbffcb723e */ /* 0x000fe200048070ff */
[----:B------:R-:W-:Y:S01]  /*c870*/  @!P6 STG.E.U8 desc[UR16][R24.64+0x21], R209 ;  /* 0x000021d11800e986 */ /* 0x000fe2000c101110 */
[----:B------:R-:W-:Y:S01]  /*c880*/  ISETP.LT.OR P6, PT, R35, 0x2a, !P1 ;  /* 0x0000002a2300780c */ /* 0x000fe20004fc1670 */
[----:B------:R-:W-:Y:S01]  /*c890*/  FMUL R202, R202, UR20 ;  /* 0x00000014caca7c20 */ /* 0x000fe20008400000 */
[----:B0-----:R-:W-:Y:S01]  /*c8a0*/  F2FP.SATFINITE.E4M3.F32.PACK_AB_MERGE_C R29, RZ, R210, RZ ;  /* 0x000000d2ff1d723e */ /* 0x001fe200048070ff */
[----:B------:R-:W-:Y:S01]  /*c8b0*/  FMUL R200, R200, UR20 ;  /* 0x00000014c8c87c20 */ /* 0x000fe20008400000 */
[----:B-1----:R-:W-:Y:S01]  /*c8c0*/  F2FP.SATFINITE.E4M3.F32.PACK_AB_MERGE_C R33, RZ, R204, RZ ;  /* 0x000000ccff21723e */ /* 0x002fe200048070ff */
[----:B------:R-:W-:Y:S01]  /*c8d0*/  FMUL R199, R199, UR20 ;  /* 0x00000014c7c77c20 */ /* 0x000fe20008400000 */
[----:B------:R-:W-:Y:S01]  /*c8e0*/  F2FP.SATFINITE.E4M3.F32.PACK_AB_MERGE_C R201, RZ, R201, RZ ;  /* 0x000000c9ffc9723e */ /* 0x000fe200048070ff */
[----:B------:R0:W-:Y:S01]  /*c8f0*/  @!P5 STG.E.U8 desc[UR16][R24.64+0x20], R29 ;  /* 0x0000201d1800d986 */ /* 0x0001e2000c101110 */
[----:B------:R-:W-:Y:S01]  /*c900*/  ISETP.LT.OR P5, PT, R35, 0x29, !P1 ;  /* 0x000000292300780c */ /* 0x000fe20004fa1670 */
[----:B------:R-:W-:Y:S01]  /*c910*/  FMUL R197, R197, UR20 ;  /* 0x00000014c5c57c20 */ /* 0x000fe20008400000 */
[----:B------:R-:W-:Y:S01]  /*c920*/  F2FP.SATFINITE.E4M3.F32.PACK_AB_MERGE_C R199, RZ, R199, RZ ;  /* 0x000000c7ffc7723e */ /* 0x000fe200048070ff */
[----:B------:R1:W-:Y:S01]  /*c930*/  @!P3 STG.E.U8 desc[UR16][R26.64+0x20], R31 ;  /* 0x0000201f1a00b986 */ /* 0x0003e2000c101110 */
[C---:B------:R-:W-:Y:S01]  /*c940*/  ISETP.LT.OR P3, PT, R35.reuse, 0x29, !P0 ;  /* 0x000000292300780c */ /* 0x040fe20004761670 */
[----:B------:R-:W-:Y:S01]  /*c950*/  FMUL R198, R198, UR20 ;  /* 0x00000014c6c67c20 */ /* 0x000fe20008400000 */
[----:B------:R-:W-:Y:S01]  /*c960*/  F2FP.SATFINITE.E4M3.F32.PACK_AB_MERGE_C R197, RZ, R197, RZ ;  /* 0x000000c5ffc5723e */ /* 0x000fe200048070ff */
[----:B------:R-:W-:Y:S01]  /*c970*/  @!P4 STG.E.U8 desc[UR16][R26.64+0x21], R207 ;  /* 0x000021cf1a00c986 */ /* 0x000fe2000c101110 */
[----:B------:R-:W-:Y:S01]  /*c980*/  ISETP.LT.OR P4, PT, R35, 0x2a, !P0 ;  /* 0x0000002a2300780c */ /* 0x000fe20004781670 */
[----:B------:R-:W-:Y:S01]  /*c990*/  FMUL R196, R196, UR20 ;  /* 0x00000014c4c47c20 */ /* 0x000fe20008400000 */
[----:B------:R-:W-:Y:S01]  /*c9a0*/  FMUL R195, R195, UR20 ;  /* 0x00000014c3c37c20 */ /* 0x000fe20008400000 */
        /* <DEDUP_REMOVED lines=27> */
[----:B------:R-:W-:Y:S01]  /*cb60*/  FMUL R186, R186, UR20 ;  /* 0x00000014baba7c20 */ /* 0x000fe20008400000 */
        /* <DEDUP_REMOVED lines=156> */
[----:B-----5:R-:W-:Y:S01]  /*d530*/  FMUL R0, R0, UR20 ;  /* 0x0000001400007c20 */ /* 0x020fe20008400000 */
[----:B-1----:R-:W-:Y:S01]  /*d540*/  F2FP.SATFINITE.E4M3.F32.PACK_AB_MERGE_C R33, RZ, R164, RZ ;  /* 0x000000a4ff21723e */ /* 0x002fe200048070ff */
        /* <DEDUP_REMOVED lines=9> */
[----:B------:R-:W-:Y:S01]  /*d5e0*/  FMUL R4, R4, UR20 ;  /* 0x0000001404047c20 */ /* 0x000fe20008400000 */
[----:B------:R-:W-:Y:S01]  /*d5f0*/  @!P4 STG.E.U8 desc[UR16][R26.64+0x71], R167 ;  /* 0x000071a71a00c986 */ /* 0x000fe2000c101110 */
[----:B------:R-:W-:-:S03]  /*d600*/  ISETP.LT.OR P4, PT, R35, 0x7a, !P0 ;  /* 0x0000007a2300780c */ /* 0x000fc60004781670 */
[----:B------:R-:W-:Y:S01]  /*d610*/  @!P6 STG.E.U8 desc[UR16][R24.64+0x79], R165 ;  /* 0x000079a51800e986 */ /* 0x000fe2000c101110 */
[----:B------:R-:W-:Y:S02]  /*d620*/  ISETP.LT.OR P6, PT, R35, 0x82, !P1 ;  /* 0x000000822300780c */ /* 0x000fe40004fc1670 */
[----:B0-----:R-:W-:Y:S01]  /*d630*/  F2FP.SATFINITE.E4M3.F32.PACK_AB_MERGE_C R29, RZ, R166, RZ ;  /* 0x000000a6ff1d723e */ /* 0x001fe200048070ff */
[----:B------:R-:W4:Y:S01]  /*d640*/  LDL.LU R220, [R1+0x14] ;  /* 0x0000140001dc7983 */ /* 0x000f220000300800 */
[----:B-1----:R-:W-:-:S03]  /*d650*/  F2FP.SATFINITE.E4M3.F32.PACK_AB_MERGE_C R31, RZ, R160, RZ ;  /* 0x000000a0ff1f723e */ /* 0x002fc600048070ff */
[----:B------:R0:W-:Y:S01]  /*d660*/  @!P5 STG.E.U8 desc[UR16][R24.64+0x78], R29 ;  /* 0x0000781d1800d986 */ /* 0x0001e2000c101110 */
[----:B------:R-:W-:-:S03]  /*d670*/  ISETP.LT.OR P5, PT, R35, 0x81, !P1 ;  /* 0x000000812300780c */ /* 0x000fc60004fa1670 */
[----:B------:R1:W-:Y:S01]  /*d680*/  @!P3 STG.E.U8 desc[UR16][R26.64+0x78], R33 ;  /* 0x000078211a00b986 */ /* 0x0003e2000c101110 */
[----:B------:R-:W-:-:S03]  /*d690*/  ISETP.LT.OR P3, PT, R35, 0x81, !P0 ;  /* 0x000000812300780c */ /* 0x000fc60004761670 */
        /* <DEDUP_REMOVED lines=26> */
[----:B0-----:R-:W-:Y:S02]  /*d840*/  F2FP.SATFINITE.E4M3.F32.PACK_AB_MERGE_C R29, RZ, R154, RZ ;  /* 0x0000009aff1d723e */ /* 0x001fe400048070ff */
[----:B-1----:R-:W-:-:S03]  /*d850*/  F2FP.SATFINITE.E4M3.F32.PACK_AB_MERGE_C R33, RZ, R20, RZ ;  /* 0x00000014ff21723e */ /* 0x002fc600048070ff */
[----:B------:R0:W-:Y:S01]  /*d860*/  @!P5 STG.E.U8 desc[UR16][R24.64+0x90], R29 ;  /* 0x0000901d1800d986 */ /* 0x0001e2000c101110 */
[----:B------:R-:W-:-:S03]  /*d870*/  ISETP.LT.OR P5, PT, R35, 0x99, !P1 ;  /* 0x000000992300780c */ /* 0x000fc60004fa1670 */
[----:B------:R-:W-:Y:S01]  /*d880*/  @!P3 STG.E.U8 desc[UR16][R26.64+0x90], R31 ;  /* 0x0000901f1a00b986 */ /* 0x000fe2000c101110 */
[----:B------:R-:W-:-:S03]  /*d890*/  ISETP.LT.OR P3, PT, R35, 0x99, !P0 ;  /* 0x000000992300780c */ /* 0x000fc60004761670 */
[----:B------:R1:W-:Y:S01]  /*d8a0*/  @!P4 STG.E.U8 desc[UR16][R26.64+0x91], R23 ;  /* 0x000091171a00c986 */ /* 0x0003e2000c101110 */
[----:B------:R-:W-:-:S03]  /*d8b0*/  ISETP.LT.OR P4, PT, R35, 0x9a, !P0 ;  /* 0x0000009a2300780c */ /* 0x000fc60004781670 */
[----:B------:R2:W-:Y:S01]  /*d8c0*/  @!P6 STG.E.U8 desc[UR16][R24.64+0x99], R21 ;  /* 0x000099151800e986 */ /* 0x0005e2000c101110 */
[----:B------:R-:W-:Y:S02]  /*d8d0*/  ISETP.LT.OR P6, PT, R35, 0xa2, !P1 ;  /* 0x000000a22300780c */ /* 0x000fe40004fc1670 */
[----:B0-----:R-:W-:-:S05]  /*d8e0*/  F2FP.SATFINITE.E4M3.F32.PACK_AB_MERGE_C R29, RZ, R22, RZ ;  /* 0x00000016ff1d723e */ /* 0x001fca00048070ff */
[----:B------:R-:W-:Y:S01]  /*d8f0*/  @!P5 STG.E.U8 desc[UR16][R24.64+0x98], R29 ;  /* 0x0000981d1800d986 */ /* 0x000fe2000c101110 */
[C---:B------:R-:W-:Y:S02]  /*d900*/  ISETP.LT.OR P5, PT, R35.reuse, 0xa1, !P1 ;  /* 0x000000a12300780c */ /* 0x040fe40004fa1670 */
[----:B-1----:R-:W-:Y:S01]  /*d910*/  F2FP.SATFINITE.E4M3.F32.PACK_AB_MERGE_C R23, RZ, R18, RZ ;  /* 0x00000012ff17723e */ /* 0x002fe200048070ff */
[----:B------:R-:W-:Y:S01]  /*d920*/  @!P3 STG.E.U8 desc[UR16][R26.64+0x98], R33 ;  /* 0x000098211a00b986 */ /* 0x000fe2000c101110 */
[C---:B------:R-:W-:Y:S02]  /*d930*/  ISETP.LT.OR P3, PT, R35.reuse, 0xa1, !P0 ;  /* 0x000000a12300780c */ /* 0x040fe40004761670 */
[----:B--2---:R-:W-:Y:S01]  /*d940*/  F2FP.SATFINITE.E4M3.F32.PACK_AB_MERGE_C R21, RZ, R16, RZ ;  /* 0x00000010ff15723e */ /* 0x004fe200048070ff */
[----:B------:R0:W-:Y:S01]  /*d950*/  @!P4 STG.E.U8 desc[UR16][R26.64+0x99], R19 ;  /* 0x000099131a00c986 */ /* 0x0001e2000c101110 */
[----:B------:R-:W-:-:S03]  /*d960*/  ISETP.LT.OR P4, PT, R35, 0xa2, !P0 ;  /* 0x000000a22300780c */ /* 0x000fc60004781670 */
[----:B------:R1:W-:Y:S01]  /*d970*/  @!P6 STG.E.U8 desc[UR16][R24.64+0xa1], R17 ;  /* 0x0000a1111800e986 */ /* 0x0003e2000c101110 */
[----:B------:R-:W-:-:S03]  /*d980*/  ISETP.LT.OR P6, PT, R35, 0xaa, !P1 ;  /* 0x000000aa2300780c */ /* 0x000fc60004fc1670 */
[----:B------:R-:W-:Y:S01]  /*d990*/  @!P5 STG.E.U8 desc[UR16][R24.64+0xa0], R23 ;  /* 0x0000a0171800d986 */ /* 0x000fe2000c101110 */
[----:B------:R-:W-:-:S03]  /*d9a0*/  ISETP.LT.OR P5, PT, R35, 0xa9, !P1 ;  /* 0x000000a92300780c */ /* 0x000fc60004fa1670 */
[----:B------:R-:W-:Y:S01]  /*d9b0*/  @!P3 STG.E.U8 desc[UR16][R26.64+0xa0], R21 ;  /* 0x0000a0151a00b986 */ /* 0x000fe2000c101110 */
[C---:B------:R-:W-:Y:S02]  /*d9c0*/  ISETP.LT.OR P3, PT, R35.reuse, 0xa9, !P0 ;  /* 0x000000a92300780c */ /* 0x040fe40004761670 */
[----:B0-----:R-:W-:Y:S01]  /*d9d0*/  F2FP.SATFINITE.E4M3.F32.PACK_AB_MERGE_C R19, RZ, R14, RZ ;  /* 0x0000000eff13723e */ /* 0x001fe200048070ff */
[----:B------:R0:W-:Y:S01]  /*d9e0*/  @!P4 STG.E.U8 desc[UR16][R26.64+0xa1], R15 ;  /* 0x0000a10f1a00c986 */ /* 0x0001e2000c101110 */
[C---:B------:R-:W-:Y:S02]  /*d9f0*/  ISETP.LT.OR P4, PT, R35.reuse, 0xaa, !P0 ;  /* 0x000000aa2300780c */ /* 0x040fe40004781670 */
[----:B-1----:R-:W-:Y:S01]  /*da00*/  F2FP.SATFINITE.E4M3.F32.PACK_AB_MERGE_C R17, RZ, R12, RZ ;  /* 0x0000000cff11723e */ /* 0x002fe200048070ff */
        /* <DEDUP_REMOVED lines=15> */
[----:B0-----:R-:W-:Y:S02]  /*db00*/  F2FP.SATFINITE.E4M3.F32.PACK_AB_MERGE_C R11, RZ, R6, RZ ;  /* 0x00000006ff0b723e */ /* 0x001fe400048070ff */
[C---:B------:R-:W-:Y:S01]  /*db10*/  ISETP.LT.OR P3, PT, R35.reuse, 0xb9, !P0 ;  /* 0x000000b92300780c */ /* 0x040fe20004761670 */
[----:B------:R0:W-:Y:S01]  /*db20*/  @!P4 STG.E.U8 desc[UR16][R26.64+0xb1], R7 ;  /* 0x0000b1071a00c986 */ /* 0x0001e2000c101110 */
[----:B-1----:R-:W-:Y:S02]  /*db30*/  F2FP.SATFINITE.E4M3.F32.PACK_AB_MERGE_C R9, RZ, R4, RZ ;  /* 0x00000004ff09723e */ /* 0x002fe400048070ff */
[----:B------:R-:W-:Y:S01]  /*db40*/  ISETP.LT.OR P4, PT, R35, 0xba, !P0 ;  /* 0x000000ba2300780c */ /* 0x000fe20004781670 */
[----:B------:R1:W-:Y:S04]  /*db50*/  @!P6 STG.E.U8 desc[UR16][R24.64+0xb9], R5 ;  /* 0x0000b9051800e986 */ /* 0x0003e8000c101110 */
[----:B------:R2:W-:Y:S01]  /*db60*/  @!P5 STG.E.U8 desc[UR16][R24.64+0xb8], R11 ;  /* 0x0000b80b1800d986 */ /* 0x0005e2000c101110 */
[----:B------:R-:W-:Y:S01]  /*db70*/  FMUL R4, R227, UR20 ;  /* 0x00000014e3047c20 */ /* 0x000fe20008400000 */
[----:B------:R-:W-:-:S02]  /*db80*/  ISETP.LT.OR P5, PT, R35, 0xc1, !P1 ;  /* 0x000000c12300780c */ /* 0x000fc40004fa1670 */
[----:B0-----:R-:W-:Y:S02]  /*db90*/  F2FP.SATFINITE.E4M3.F32.PACK_AB_MERGE_C R7, RZ, R3, RZ ;  /* 0x00000003ff07723e */ /* 0x001fe400048070ff */
[----:B-1----:R-:W-:Y:S01]  /*dba0*/  F2FP.SATFINITE.E4M3.F32.PACK_AB_MERGE_C R5, RZ, R0, RZ ;  /* 0x00000000ff05723e */ /* 0x002fe200048070ff */
[----:B---3--:R-:W-:Y:S01]  /*dbb0*/  FMUL R0, R222, UR20 ;  /* 0x00000014de007c20 */ /* 0x008fe20008400000 */
[----:B------:R-:W-:Y:S01]  /*dbc0*/  ISETP.LT.OR P6, PT, R35, 0xc2, !P1 ;  /* 0x000000c22300780c */ /* 0x000fe20004fc1670 */
[----:B------:R-:W3:Y:S01]  /*dbd0*/  LDL.LU R222, [R1+0x20] ;  /* 0x0000200001de7983 */ /* 0x000ee20000300800 */
[----:B--2---:R-:W-:Y:S02]  /*dbe0*/  F2FP.SATFINITE.E4M3.F32.PACK_AB_MERGE_C R11, RZ, R2, RZ ;  /* 0x00000002ff0b723e */ /* 0x004fe400048070ff */
[----:B------:R-:W-:Y:S01]  /*dbf0*/  F2FP.SATFINITE.E4M3.F32.PACK_AB_MERGE_C R13, RZ, R0, RZ ;  /* 0x00000000ff0d723e */ /* 0x000fe200048070ff */
[----:B----4-:R-:W-:Y:S01]  /*dc00*/  FMUL R0, R224, UR20 ;  /* 0x00000014e0007c20 */ /* 0x010fe20008400000 */
[----:B------:R-:W-:Y:S01]  /*dc10*/  FMUL R2, R225, UR20 ;  /* 0x00000014e1027c20 */ /* 0x000fe20008400000 */
[----:B------:R-:W2:Y:S04]  /*dc20*/  LDL.LU R224, [R1+0x24] ;  /* 0x0000240001e07983 */ /* 0x000ea80000300800 */
[----:B------:R-:W4:Y:S01]  /*dc30*/  LDL.LU R225, [R1+0x28] ;  /* 0x0000280001e17983 */ /* 0x000f220000300800 */
[----:B------:R-:W-:-:S03]  /*dc40*/  FMUL R3, R226, UR20 ;  /* 0x00000014e2037c20 */ /* 0x000fc60008400000 */
[----:B------:R-:W4:Y:S04]  /*dc50*/  LDL.LU R226, [R1+0x2c] ;  /* 0x00002c0001e27983 */ /* 0x000f280000300800 */
[----:B------:R-:W4:Y:S04]  /*dc60*/  LDL.LU R227, [R1+0x30] ;  /* 0x0000300001e37983 */ /* 0x000f280000300800 */
[----:B------:R-:W-:Y:S01]  /*dc70*/  @!P3 STG.E.U8 desc[UR16][R26.64+0xb8], R9 ;  /* 0x0000b8091a00b986 */ /* 0x000fe2000c101110 */
[----:B------:R-:W-:-:S03]  /*dc80*/  ISETP.LT.OR P3, PT, R35, 0xc1, !P0 ;  /* 0x000000c12300780c */ /* 0x000fc60004761670 */
[----:B------:R0:W-:Y:S01]  /*dc90*/  @!P4 STG.E.U8 desc[UR16][R26.64+0xb9], R7 ;  /* 0x0000b9071a00c986 */ /* 0x0001e2000c101110 */
[----:B------:R-:W-:-:S03]  /*dca0*/  ISETP.LT.OR P4, PT, R35, 0xc2, !P0 ;  /* 0x000000c22300780c */ /* 0x000fc60004781670 */
[----:B------:R-:W-:Y:S01]  /*dcb0*/  @!P5 STG.E.U8 desc[UR16][R24.64+0xc0], R11 ;  /* 0x0000c00b1800d986 */ /* 0x000fe2000c101110 */
[----:B------:R-:W-:-:S03]  /*dcc0*/  ISETP.LT.OR P5, PT, R35, 0xc9, !P1 ;  /* 0x000000c92300780c */ /* 0x000fc60004fa1670 */
[----:B------:R1:W-:Y:S01]  /*dcd0*/  @!P6 STG.E.U8 desc[UR16][R24.64+0xc1], R5 ;  /* 0x0000c1051800e986 */ /* 0x0003e2000c101110 */
[----:B0-----:R-:W-:-:S03]  /*dce0*/  F2FP.SATFINITE.E4M3.F32.PACK_AB_MERGE_C R7, RZ, R0, RZ ;  /* 0x00000000ff07723e */ /* 0x001fc600048070ff */
[----:B------:R-:W-:Y:S01]  /*dcf0*/  @!P3 STG.E.U8 desc[UR16][R26.64+0xc0], R13 ;  /* 0x0000c00d1a00b986 */ /* 0x000fe2000c101110 */
[C---:B------:R-:W-:Y:S02]  /*dd00*/  ISETP.LT.OR P6, PT, R35.reuse, 0xca, !P1 ;  /* 0x000000ca2300780c */ /* 0x040fe40004fc1670 */
[----:B-1----:R-:W-:Y:S01]  /*dd10*/  F2FP.SATFINITE.E4M3.F32.PACK_AB_MERGE_C R5, RZ, R2, RZ ;  /* 0x00000002ff05723e */ /* 0x002fe200048070ff */
[----:B------:R0:W-:Y:S01]  /*dd20*/  @!P4 STG.E.U8 desc[UR16][R26.64+0xc1], R7 ;  /* 0x0000c1071a00c986 */ /* 0x0001e2000c101110 */
[C---:B------:R-:W-:Y:S02]  /*dd30*/  ISETP.LT.OR P3, PT, R35.reuse, 0xc9, !P0 ;  /* 0x000000c92300780c */ /* 0x040fe40004761670 */
[C---:B------:R-:W-:Y:S01]  /*dd40*/  ISETP.LT.OR P4, PT, R35.reuse, 0xca, !P0 ;  /* 0x000000ca2300780c */ /* 0x040fe20004781670 */
[----:B------:R1:W-:Y:S01]  /*dd50*/  @!P5 STG.E.U8 desc[UR16][R24.64+0xc8], R5 ;  /* 0x0000c8051800d986 */ /* 0x0003e2000c101110 */
[----:B------:R-:W-:Y:S02]  /*dd60*/  ISETP.LT.OR P5, PT, R35, 0xd1, !P1 ;  /* 0x000000d12300780c */ /* 0x000fe40004fa1670 */
[----:B------:R-:W-:-:S02]  /*dd70*/  F2FP.SATFINITE.E4M3.F32.PACK_AB_MERGE_C R9, RZ, R3, RZ ;  /* 0x00000003ff09723e */ /* 0x000fc400048070ff */
[----:B------:R-:W-:-:S03]  /*dd80*/  F2FP.SATFINITE.E4M3.F32.PACK_AB_MERGE_C R11, RZ, R4, RZ ;  /* 0x00000004ff0b723e */ /* 0x000fc600048070ff */
[----:B------:R1:W-:Y:S04]  /*dd90*/  @!P6 STG.E.U8 desc[UR16][R24.64+0xc9], R9 ;  /* 0x0000c9091800e986 */ /* 0x0003e8000c101110 */
[----:B------:R-:W-:Y:S01]  /*dda0*/  @!P3 STG.E.U8 desc[UR16][R26.64+0xc8], R11 ;  /* 0x0000c80b1a00b986 */ /* 0x000fe2000c101110 */
[----:B------:R-:W-:-:S03]  /*ddb0*/  FMUL R0, R220, UR20 ;  /* 0x00000014dc007c20 */ /* 0x000fc60008400000 */
[----:B------:R-:W4:Y:S02]  /*ddc0*/  LDL.LU R220, [R1+0x34] ;  /* 0x0000340001dc7983 */ /* 0x000f240000300800 */
[----:B0-----:R-:W-:Y:S01]  /*ddd0*/  F2FP.SATFINITE.E4M3.F32.PACK_AB_MERGE_C R7, RZ, R0, RZ ;  /* 0x00000000ff07723e */ /* 0x001fe200048070ff */
[----:B------:R-:W-:Y:S02]  /*dde0*/  FMUL R2, R221, UR20 ;  /* 0x00000014dd027c20 */ /* 0x000fe40008400000 */
[----:B------:R-:W4:Y:S03]  /*ddf0*/  LDL.LU R221, [R1+0x38] ;  /* 0x0000380001dd7983 */ /* 0x000f260000300800 */
[----:B-1----:R-:W-:Y:S01]  /*de00*/  F2FP.SATFINITE.E4M3.F32.PACK_AB_MERGE_C R5, RZ, R2, RZ ;  /* 0x00000002ff05723e */ /* 0x002fe200048070ff */
[----:B------:R-:W-:Y:S04]  /*de10*/  @!P4 STG.E.U8 desc[UR16][R26.64+0xc9], R7 ;  /* 0x0000c9071a00c986 */ /* 0x000fe8000c101110 */
[----:B------:R0:W-:Y:S01]  /*de20*/  @!P5 STG.E.U8 desc[UR16][R24.64+0xd0], R5 ;  /* 0x0000d0051800d986 */ /* 0x0001e2000c101110 */
[----:B------:R-:W-:-:S03]  /*de30*/  FMUL R3, R223, UR20 ;  /* 0x00000014df037c20 */ /* 0x000fc60008400000 */
[----:B------:R-:W4:Y:S02]  /*de40*/  LDL.LU R223, [R1+0x3c] ;  /* 0x00003c0001df7983 */ /* 0x000f240000300800 */
[----:B------:R-:W-:Y:S01]  /*de50*/  F2FP.SATFINITE.E4M3.F32.PACK_AB_MERGE_C R9, RZ, R3, RZ ;  /* 0x00000003ff09723e */ /* 0x000fe200048070ff */
[----:B---3--:R-:W-:Y:S02]  /*de60*/  FMUL R0, R222, UR20 ;  /* 0x00000014de007c20 */ /* 0x008fe40008400000 */
[----:B------:R-:W3:Y:S03]  /*de70*/  LDL.LU R222, [R1+0x40] ;  /* 0x0000400001de7983 */ /* 0x000ee60000300800 */
[----:B------:R-:W-:Y:S01]  /*de80*/  F2FP.SATFINITE.E4M3.F32.PACK_AB_MERGE_C R13, RZ, R0, RZ ;  /* 0x00000000ff0d723e */ /* 0x000fe200048070ff */
[----:B--2---:R-:W-:Y:S02]  /*de90*/  FMUL R2, R224, UR20 ;  /* 0x00000014e0027c20 */ /* 0x004fe40008400000 */
[----:B------:R-:W2:Y:S01]  /*dea0*/  LDL.LU R224, [R1+0x44] ;  /* 0x0000440001e07983 */ /* 0x000ea20000300800 */
[----:B----4-:R-:W-:-:S03]  /*deb0*/  FMUL R0, R225, UR20 ;  /* 0x00000014e1007c20 */ /* 0x010fc60008400000 */
[----:B------:R-:W4:Y:S01]  /*dec0*/  LDL.LU R225, [R1+0x48] ;  /* 0x0000480001e17983 */ /* 0x000f220000300800 */
[----:B------:R-:W-:Y:S01]  /*ded0*/  FMUL R3, R226, UR20 ;  /* 0x00000014e2037c20 */ /* 0x000fe20008400000 */
[----:B0-----:R-:W-:Y:S02]  /*dee0*/  F2FP.SATFINITE.E4M3.F32.PACK_AB_MERGE_C R5, RZ, R0, RZ ;  /* 0x00000000ff05723e */ /* 0x001fe400048070ff */
[----:B------:R-:W4:Y:S01]  /*def0*/  LDL.LU R226, [R1+0x4c] ;  /* 0x00004c0001e27983 */ /* 0x000f220000300800 */
[----:B------:R-:W-:-:S03]  /*df00*/  FMUL R0, R227, UR20 ;  /* 0x00000014e3007c20 */ /* 0x000fc60008400000 */
[----:B------:R-:W4:Y:S01]  /*df10*/  LDL.LU R227, [R1+0x50] ;  /* 0x0000500001e37983 */ /* 0x000f220000300800 */
[C---:B------:R-:W-:Y:S02]  /*df20*/  ISETP.LT.OR P6, PT, R35.reuse, 0xd2, !P1 ;  /* 0x000000d22300780c */ /* 0x040fe40004fc1670 */
[C---:B------:R-:W-:Y:S01]  /*df30*/  ISETP.LT.OR P4, PT, R35.reuse, 0xd2, !P0 ;  /* 0x000000d22300780c */ /* 0x040fe20004781670 */
[----:B------:R-:W4:Y:S01]  /*df40*/  LDL.LU R218, [R1+0x54] ;  /* 0x0000540001da7983 */ /* 0x000f220000300800 */
[C---:B------:R-:W-:Y:S02]  /*df50*/  ISETP.LT.OR P3, PT, R35.reuse, 0xd1, !P0 ;  /* 0x000000d12300780c */ /* 0x040fe40004761670 */
[----:B------:R-:W-:Y:S02]  /*df60*/  ISETP.LT.OR P5, PT, R35, 0xd9, !P1 ;  /* 0x000000d92300780c */ /* 0x000fe40004fa1670 */
[----:B------:R-:W-:Y:S02]  /*df70*/  F2FP.SATFINITE.E4M3.F32.PACK_AB_MERGE_C R7, RZ, R2, RZ ;  /* 0x00000002ff07723e */ /* 0x000fe400048070ff */
[----:B------:R-:W-:-:S03]  /*df80*/  F2FP.SATFINITE.E4M3.F32.PACK_AB_MERGE_C R11, RZ, R0, RZ ;  /* 0x00000000ff0b723e */ /* 0x000fc600048070ff */
[----:B------:R0:W-:Y:S01]  /*df90*/  @!P6 STG.E.U8 desc[UR16][R24.64+0xd1], R9 ;  /* 0x0000d1091800e986 */ /* 0x0001e2000c101110 */
[----:B------:R-:W-:-:S03]  /*dfa0*/  ISETP.LT.OR P6, PT, R35, 0xda, !P1 ;  /* 0x000000da2300780c */ /* 0x000fc60004fc1670 */
[----:B------:R-:W-:Y:S01]  /*dfb0*/  @!P4 STG.E.U8 desc[UR16][R26.64+0xd1], R7 ;  /* 0x0000d1071a00c986 */ /* 0x000fe2000c101110 */
[----:B------:R-:W-:-:S03]  /*dfc0*/  ISETP.LT.OR P4, PT, R35, 0xda, !P0 ;  /* 0x000000da2300780c */ /* 0x000fc60004781670 */
[----:B------:R-:W-:Y:S01]  /*dfd0*/  @!P3 STG.E.U8 desc[UR16][R26.64+0xd0], R13 ;  /* 0x0000d00d1a00b986 */ /* 0x000fe2000c101110 */
[----:B0-----:R-:W-:-:S03]  /*dfe0*/  F2FP.SATFINITE.E4M3.F32.PACK_AB_MERGE_C R9, RZ, R3, RZ ;  /* 0x00000003ff09723e */ /* 0x001fc600048070ff */
[----:B------:R0:W-:Y:S04]  /*dff0*/  @!P5 STG.E.U8 desc[UR16][R24.64+0xd8], R5 ;  /* 0x0000d8051800d986 */ /* 0x0001e8000c101110 */
[----:B------:R1:W-:Y:S01]  /*e000*/  @!P6 STG.E.U8 desc[UR16][R24.64+0xd9], R9 ;  /* 0x0000d9091800e986 */ /* 0x0003e2000c101110 */
[----:B------:R-:W-:-:S03]  /*e010*/  FMUL R0, R220, UR20 ;  /* 0x00000014dc007c20 */ /* 0x000fc60008400000 */
[----:B------:R-:W4:Y:S02]  /*e020*/  LDL.LU R220, [R1+0x58] ;  /* 0x0000580001dc7983 */ /* 0x000f240000300800 */
[----:B0-----:R-:W-:Y:S01]  /*e030*/  F2FP.SATFINITE.E4M3.F32.PACK_AB_MERGE_C R5, RZ, R0, RZ ;  /* 0x00000000ff05723e */ /* 0x001fe200048070ff */
[----:B------:R-:W-:Y:S02]  /*e040*/  FMUL R2, R221, UR20 ;  /* 0x00000014dd027c20 */ /* 0x000fe40008400000 */
[----:B------:R-:W4:Y:S03]  /*e050*/  LDL.LU R221, [R1+0x5c] ;  /* 0x00005c0001dd7983 */ /* 0x000f260000300800 */
[----:B------:R-:W-:Y:S01]  /*e060*/  F2FP.SATFINITE.E4M3.F32.PACK_AB_MERGE_C R7, RZ, R2, RZ ;  /* 0x00000002ff07723e */ /* 0x000fe200048070ff */
[----:B------:R0:W-:Y:S01]  /*e070*/  @!P4 STG.E.U8 desc[UR16][R26.64+0xd9], R5 ;  /* 0x0000d9051a00c986 */ /* 0x0001e2000c101110 */
[----:B------:R-:W-:-:S03]  /*e080*/  FMUL R3, R223, UR20 ;  /* 0x00000014df037c20 */ /* 0x000fc60008400000 */
[----:B------:R-:W4:Y:S02]  /*e090*/  LDL.LU R223, [R1+0x60] ;  /* 0x0000600001df7983 */ /* 0x000f240000300800 */
[----:B-1----:R-:W-:Y:S01]  /*e0a0*/  F2FP.SATFINITE.E4M3.F32.PACK_AB_MERGE_C R9, RZ, R3, RZ ;  /* 0x00000003ff09723e */ /* 0x002fe200048070ff */
[----:B---3--:R-:W-:Y:S02]  /*e0b0*/  FMUL R4, R222, UR20 ;  /* 0x00000014de047c20 */ /* 0x008fe40008400000 */
[----:B------:R-:W3:Y:S01]  /*e0c0*/  LDL.LU R222, [R1+0x64] ;  /* 0x0000640001de7983 */ /* 0x000ee20000300800 */
[----:B--2---:R-:W-:-:S03]  /*e0d0*/  FMUL R0, R224, UR20 ;  /* 0x00000014e0007c20 */ /* 0x004fc60008400000 */
[----:B------:R-:W2:Y:S01]  /*e0e0*/  LDL.LU R224, [R1+0x68] ;  /* 0x0000680001e07983 */ /* 0x000ea20000300800 */
[----:B----4-:R-:W-:Y:S01]  /*e0f0*/  FMUL R2, R225, UR20 ;  /* 0x00000014e1027c20 */ /* 0x010fe20008400000 */
[----:B0-----:R-:W-:Y:S02]  /*e100*/  F2FP.SATFINITE.E4M3.F32.PACK_AB_MERGE_C R5, RZ, R0, RZ ;  /* 0x00000000ff05723e */ /* 0x001fe400048070ff */
[----:B------:R-:W4:Y:S01]  /*e110*/  LDL.LU R225, [R1+0x6c] ;  /* 0x00006c0001e17983 */ /* 0x000f220000300800 */
[----:B------:R-:W-:-:S03]  /*e120*/  FMUL R3, R226, UR20 ;  /* 0x00000014e2037c20 */ /* 0x000fc60008400000 */
[----:B------:R-:W4:Y:S01]  /*e130*/  LDL.LU R226, [R1+0x70] ;  /* 0x0000700001e27983 */ /* 0x000f220000300800 */
[----:B------:R-:W-:-:S03]  /*e140*/  FMUL R0, R227, UR20 ;  /* 0x00000014e3007c20 */ /* 0x000fc60008400000 */
[----:B------:R-:W4:Y:S01]  /*e150*/  LDL.LU R227, [R1+0x74] ;  /* 0x0000740001e37983 */ /* 0x000f220000300800 */
[C---:B------:R-:W-:Y:S02]  /*e160*/  ISETP.LT.OR P3, PT, R35.reuse, 0xd9, !P0 ;  /* 0x000000d92300780c */ /* 0x040fe40004761670 */
[C---:B------:R-:W-:Y:S02]  /*e170*/  ISETP.LT.OR P5, PT, R35.reuse, 0xe1, !P1 ;  /* 0x000000e12300780c */ /* 0x040fe40004fa1670 */
[C---:B------:R-:W-:Y:S02]  /*e180*/  ISETP.LT.OR P6, PT, R35.reuse, 0xe2, !P1 ;  /* 0x000000e22300780c */ /* 0x040fe40004fc1670 */
[----:B------:R-:W-:-:S07]  /*e190*/  ISETP.LT.OR P4, PT, R35, 0xe2, !P0 ;  /* 0x000000e22300780c */ /* 0x000fce0004781670 */
[----:B------:R-:W-:Y:S01]  /*e1a0*/  @!P3 STG.E.U8 desc[UR16][R26.64+0xd8], R11 ;  /* 0x0000d80b1a00b986 */ /* 0x000fe2000c101110 */
[----:B------:R-:W-:-:S03]  /*e1b0*/  ISETP.LT.OR P3, PT, R35, 0xe1, !P0 ;  /* 0x000000e12300780c */ /* 0x000fc60004761670 */
[----:B------:R0:W-:Y:S01]  /*e1c0*/  @!P5 STG.E.U8 desc[UR16][R24.64+0xe0], R7 ;  /* 0x0000e0071800d986 */ /* 0x0001e2000c101110 */
[----:B------:R-:W-:-:S03]  /*e1d0*/  ISETP.LT.OR P5, PT, R35, 0xe9, !P1 ;  /* 0x000000e92300780c */ /* 0x000fc60004fa1670 */
[----:B------:R1:W-:Y:S01]  /*e1e0*/  @!P6 STG.E.U8 desc[UR16][R24.64+0xe1], R9 ;  /* 0x0000e1091800e986 */ /* 0x0003e2000c101110 */
[----:B------:R-:W-:Y:S02]  /*e1f0*/  ISETP.LT.OR P6, PT, R35, 0xea, !P1 ;  /* 0x000000ea2300780c */ /* 0x000fe40004fc1670 */
[----:B------:R-:W-:Y:S01]  /*e200*/  F2FP.SATFINITE.E4M3.F32.PACK_AB_MERGE_C R13, RZ, R4, RZ ;  /* 0x00000004ff0d723e */ /* 0x000fe200048070ff */
[----:B------:R1:W-:Y:S01]  /*e210*/  @!P4 STG.E.U8 desc[UR16][R26.64+0xe1], R5 ;  /* 0x0000e1051a00c986 */ /* 0x0003e2000c101110 */
[----:B0-----:R-:W-:-:S03]  /*e220*/  F2FP.SATFINITE.E4M3.F32.PACK_AB_MERGE_C R7, RZ, R2, RZ ;  /* 0x00000002ff07723e */ /* 0x001fc600048070ff */
[----:B------:R-:W-:Y:S01]  /*e230*/  @!P3 STG.E.U8 desc[UR16][R26.64+0xe0], R13 ;  /* 0x0000e00d1a00b986 */ /* 0x000fe2000c101110 */
[----:B-1----:R-:W-:-:S03]  /*e240*/  F2FP.SATFINITE.E4M3.F32.PACK_AB_MERGE_C R9, RZ, R3, RZ ;  /* 0x00000003ff09723e */ /* 0x002fc600048070ff */
[----:B------:R0:W-:Y:S01]  /*e250*/  @!P5 STG.E.U8 desc[UR16][R24.64+0xe8], R7 ;  /* 0x0000e8071800d986 */ /* 0x0001e2000c101110 */
[C---:B------:R-:W-:Y:S02]  /*e260*/  ISETP.LT.OR P3, PT, R35.reuse, 0xe9, !P0 ;  /* 0x000000e92300780c */ /* 0x040fe40004761670 */
[C---:B------:R-:W-:Y:S01]  /*e270*/  ISETP.LT.OR P4, PT, R35.reuse, 0xea, !P0 ;  /* 0x000000ea2300780c */ /* 0x040fe20004781670 */
[----:B------:R1:W-:Y:S01]  /*e280*/  @!P6 STG.E.U8 desc[UR16][R24.64+0xe9], R9 ;  /* 0x0000e9091800e986 */ /* 0x0003e2000c101110 */
[C---:B------:R-:W-:Y:S01]  /*e290*/  ISETP.LT.OR P5, PT, R35.reuse, 0xf1, !P1 ;  /* 0x000000f12300780c */ /* 0x040fe20004fa1670 */
[----:B------:R-:W-:Y:S01]  /*e2a0*/  FMUL R2, R218, UR20 ;  /* 0x00000014da027c20 */ /* 0x000fe20008400000 */
[----:B------:R-:W-:Y:S02]  /*e2b0*/  ISETP.LT.OR P6, PT, R35, 0xf2, !P1 ;  /* 0x000000f22300780c */ /* 0x000fe40004fc1670 */
[----:B------:R-:W-:Y:S02]  /*e2c0*/  F2FP.SATFINITE.E4M3.F32.PACK_AB_MERGE_C R11, RZ, R0, RZ ;  /* 0x00000000ff0b723e */ /* 0x000fe400048070ff */
[----:B------:R-:W-:-:S03]  /*e2d0*/  F2FP.SATFINITE.E4M3.F32.PACK_AB_MERGE_C R5, RZ, R2, RZ ;  /* 0x00000002ff05723e */ /* 0x000fc600048070ff */
[----:B------:R-:W-:Y:S01]  /*e2e0*/  @!P3 STG.E.U8 desc[UR16][R26.64+0xe8], R11 ;  /* 0x0000e80b1a00b986 */ /* 0x000fe2000c101110 */
[----:B------:R-:W-:-:S03]  /*e2f0*/  ISETP.LT.OR P3, PT, R35, 0xf1, !P0 ;  /* 0x000000f12300780c */ /* 0x000fc60004761670 */
[----:B------:R-:W-:Y:S01]  /*e300*/  @!P4 STG.E.U8 desc[UR16][R26.64+0xe9], R5 ;  /* 0x0000e9051a00c986 */ /* 0x000fe2000c101110 */
[C---:B------:R-:W-:Y:S02]  /*e310*/  ISETP.LT.OR P4, PT, R35.reuse, 0xf9, !P1 ;  /* 0x000000f92300780c */ /* 0x040fe40004f81670 */
[----:B------:R-:W-:Y:S01]  /*e320*/  ISETP.LT.OR P1, PT, R35, 0xfa, !P1 ;  /* 0x000000fa2300780c */ /* 0x000fe20004f21670 */
[----:B------:R-:W-:-:S05]  /*e330*/  FMUL R0, R220, UR20 ;  /* 0x00000014dc007c20 */ /* 0x000fca0008400000 */
[----:B0-----:R-:W-:-:S05]  /*e340*/  F2FP.SATFINITE.E4M3.F32.PACK_AB_MERGE_C R7, RZ, R0, RZ ;  /* 0x00000000ff07723e */ /* 0x001fca00048070ff */
[----:B------:R0:W-:Y:S01]  /*e350*/  @!P5 STG.E.U8 desc[UR16][R24.64+0xf0], R7 ;  /* 0x0000f0071800d986 */ /* 0x0001e2000c101110 */
[----:B------:R-:W-:-:S05]  /*e360*/  FMUL R3, R221, UR20 ;  /* 0x00000014dd037c20 */ /* 0x000fca0008400000 */
[----:B-1----:R-:W-:Y:S02]  /*e370*/  F2FP.SATFINITE.E4M3.F32.PACK_AB_MERGE_C R9, RZ, R3, RZ ;  /* 0x00000003ff09723e */ /* 0x002fe400048070ff */
[----:B------:R-:W-:-:S03]  /*e380*/  ISETP.LT.OR P5, PT, R35, 0xf2, !P0 ;  /* 0x000000f22300780c */ /* 0x000fc600047a1670 */
[----:B------:R1:W-:Y:S01]  /*e390*/  @!P6 STG.E.U8 desc[UR16][R24.64+0xf1], R9 ;  /* 0x0000f1091800e986 */ /* 0x0003e2000c101110 */
[C---:B------:R-:W-:Y:S02]  /*e3a0*/  ISETP.LT.OR P6, PT, R35.reuse, 0xf9, !P0 ;  /* 0x000000f92300780c */ /* 0x040fe400047c1670 */
[----:B------:R-:W-:Y:S01]  /*e3b0*/  ISETP.LT.OR P0, PT, R35, 0xfa, !P0 ;  /* 0x000000fa2300780c */ /* 0x000fe20004701670 */
[----:B------:R-:W-:-:S05]  /*e3c0*/  FMUL R0, R223, UR20 ;  /* 0x00000014df007c20 */ /* 0x000fca0008400000 */
[----:B------:R-:W-:-:S05]  /*e3d0*/  F2FP.SATFINITE.E4M3.F32.PACK_AB_MERGE_C R13, RZ, R0, RZ ;  /* 0x00000000ff0d723e */ /* 0x000fca00048070ff */
[----:B------:R0:W-:Y:S01]  /*e3e0*/  @!P3 STG.E.U8 desc[UR16][R26.64+0xf0], R13 ;  /* 0x0000f00d1a00b986 */ /* 0x0001e2000c101110 */
[----:B---3--:R-:W-:Y:S01]  /*e3f0*/  FMUL R0, R222, UR20 ;  /* 0x00000014de007c20 */ /* 0x008fe20008400000 */
[----:B--2---:R-:W-:Y:S01]  /*e400*/  FMUL R2, R224, UR20 ;  /* 0x00000014e0027c20 */ /* 0x004fe20008400000 */
[----:B----4-:R-:W-:-:S03]  /*e410*/  FMUL R3, R225, UR20 ;  /* 0x00000014e1037c20 */ /* 0x010fc60008400000 */
[----:B0-----:R-:W-:Y:S01]  /*e420*/  F2FP.SATFINITE.E4M3.F32.PACK_AB_MERGE_C R7, RZ, R0, RZ ;  /* 0x00000000ff07723e */ /* 0x001fe200048070ff */
[----:B------:R-:W-:Y:S01]  /*e430*/  FMUL R4, R226, UR20 ;  /* 0x00000014e2047c20 */ /* 0x000fe20008400000 */
[----:B------:R-:W-:Y:S01]  /*e440*/  FMUL R5, R227, UR20 ;  /* 0x00000014e3057c20 */ /* 0x000fe20008400000 */
[----:B-1----:R-:W-:Y:S02]  /*e450*/  F2FP.SATFINITE.E4M3.F32.PACK_AB_MERGE_C R9, RZ, R2, RZ ;  /* 0x00000002ff09723e */ /* 0x002fe400048070ff */
[----:B------:R-:W-:Y:S02]  /*e460*/  F2FP.SATFINITE.E4M3.F32.PACK_AB_MERGE_C R3, RZ, R3, RZ ;  /* 0x00000003ff03723e */ /* 0x000fe400048070ff */
[----:B------:R-:W-:Y:S02]  /*e470*/  F2FP.SATFINITE.E4M3.F32.PACK_AB_MERGE_C R11, RZ, R4, RZ ;  /* 0x00000004ff0b723e */ /* 0x000fe400048070ff */
[----:B------:R-:W-:Y:S01]  /*e480*/  F2FP.SATFINITE.E4M3.F32.PACK_AB_MERGE_C R5, RZ, R5, RZ ;  /* 0x00000005ff05723e */ /* 0x000fe200048070ff */
[----:B------:R0:W-:Y:S04]  /*e490*/  @!P5 STG.E.U8 desc[UR16][R26.64+0xf1], R7 ;  /* 0x0000f1071a00d986 */ /* 0x0001e8000c101110 */
[----:B------:R0:W-:Y:S04]  /*e4a0*/  @!P4 STG.E.U8 desc[UR16][R24.64+0xf8], R9 ;  /* 0x0000f8091800c986 */ /* 0x0001e8000c101110 */
[----:B------:R0:W-:Y:S04]  /*e4b0*/  @!P1 STG.E.U8 desc[UR16][R24.64+0xf9], R3 ;  /* 0x0000f90318009986 */ /* 0x0001e8000c101110 */
[----:B------:R0:W-:Y:S04]  /*e4c0*/  @!P6 STG.E.U8 desc[UR16][R26.64+0xf8], R11 ;  /* 0x0000f80b1a00e986 */ /* 0x0001e8000c101110 */
[----:B------:R0:W-:Y:S02]  /*e4d0*/  @!P0 STG.E.U8 desc[UR16][R26.64+0xf9], R5 ;  /* 0x0000f9051a008986 */ /* 0x0001e4000c101110 */
.L_x_295:
[----:B------:R-:W-:Y:S05]  /*e4e0*/  BSYNC B0 ;  /* 0x0000000000007941 */ /* 0x000fea0003800000 */
.L_x_37:
[----:B0-----:R-:W2:Y:S04]  /*e4f0*/  LDL.LU R3, [R1+0x80] ;  /* 0x0000800001037983 */ /* 0x001ea80000300800 */
[----:B-----5:R-:W2:Y:S01]  /*e500*/  LDL.LU R2, [R1+0x84] ;  /* 0x0000840001027983 */ /* 0x020ea20000300800 */
[----:B------:R-:W-:Y:S01]  /*e510*/  ULDC UR6, c[0x0][0xc] ;  /* 0x0000030000067ab9 */ /* 0x000fe20000000800 */
[----:B------:R-:W-:Y:S01]  /*e520*/  ULDC UR7, c[0x0][0x10] ;  /* 0x0000040000077ab9 */ /* 0x000fe20000000800 */
[----:B------:R-:W2:Y:S01]  /*e530*/  LDC R5, c[0x0][0x14] ;  /* 0x00000500ff057b82 */ /* 0x000ea20000000800 */
[----:B------:R-:W-:Y:S01]  /*e540*/  UIMAD.WIDE.U32 UR6, UR6, UR7, URZ ;  /* 0x00000007060672a5 */ /* 0x000fe2000f8e003f */
[----:B------:R-:W-:Y:S01]  /*e550*/  PRMT R0, RZ, 0x7610, R0 ;  /* 0x00007610ff007816 */ /* 0x000fe20000000000 */
[----:B------:R-:W-:-:S04]  /*e560*/  UMOV UR22, 0xffffffff ;  /* 0xffffffff00167882 */ /* 0x000fc80000000000 */
[----:B--2---:R-:W-:-:S04]  /*e570*/  IMAD.WIDE.U32 R2, R5, UR6, R2 ;  /* 0x0000000605027c25 */ /* 0x004fc8000f8e0002 */
[----:B------:R-:W-:Y:S01]  /*e580*/  IMAD R5, R5, UR7, RZ ;  /* 0x0000000705057c24 */ /* 0x000fe2000f8e02ff */
[----:B------:R-:W-:Y:S01]  /*e590*/  ULDC.64 UR6, c[0x0][0x650] ;  /* 0x0001940000067ab9 */ /* 0x000fe20000000a00 */
[----:B------:R-:W-:Y:S01]  /*e5a0*/  IMAD.MOV.U32 R19, RZ, RZ, R2 ;  /* 0x000000ffff137224 */ /* 0x000fe200078e0002 */
[----:B------:R-:W-:Y:S01]  /*e5b0*/  ISETP.GE.U32.AND P0, PT, R2, UR6, PT ;  /* 0x0000000602007c0c */ /* 0x000fe2000bf06070 */
[----:B------:R-:W-:Y:S02]  /*e5c0*/  IMAD.IADD R22, R3, 0x1, R5 ;  /* 0x0000000103167824 */ /* 0x000fe400078e0205 */
[----:B------:R-:W-:-:S03]  /*e5d0*/  IMAD.MOV.U32 R2, RZ, RZ, -0x1 ;  /* 0xffffffffff027424 */ /* 0x000fc600078e00ff */
[----:B------:R0:W-:Y:S01]  /*e5e0*/  STL [R1+0x80], R22 ;  /* 0x0000801601007387 */ /* 0x0001e20000100800 */
[----:B------:R-:W-:-:S03]  /*e5f0*/  ISETP.GE.U32.AND.EX P0, PT, R22, UR7, PT, P0 ;  /* 0x0000000716007c0c */ /* 0x000fc6000bf06100 */
[----:B------:R0:W-:Y:S04]  /*e600*/  STL [R1+0x84], R19 ;  /* 0x0000841301007387 */ /* 0x0001e80000100800 */
[----:B------:R0:W-:Y:S06]  /*e610*/  STL [R1+0x88], R2 ;  /* 0x0000880201007387 */ /* 0x0001ec0000100800 */
[----:B------:R-:W-:Y:S05]  /*e620*/  @P0 BRA `(.L_x_296) ;  /* 0x00000004006c0947 */ /* 0x000fea0003800000 */
[----:B------:R-:W2:Y:S01]  /*e630*/  S2R R14, SR_CTAID.X ;  /* 0x00000000000e7919 */ /* 0x000ea20000002500 */
[----:B------:R-:W5:Y:S01]  /*e640*/  LDC.64 R8, c[0x0][0x628] ;  /* 0x00018a00ff087b82 */ /* 0x000f620000000a00 */
[----:B------:R-:W-:Y:S01]  /*e650*/  ULDC UR6, c[0x0][0x150] ;  /* 0x0000540000067ab9 */ /* 0x000fe20000000800 */
[----:B------:R-:W-:Y:S01]  /*e660*/  IMAD.MOV.U32 R6, RZ, RZ, R19 ;  /* 0x000000ffff067224 */ /* 0x000fe200078e0013 */
[----:B------:R-:W0:Y:S01]  /*e670*/  S2R R16, SR_CTAID.Y ;  /* 0x0000000000107919 */ /* 0x000e220000002600 */
[----:B------:R-:W-:-:S04]  /*e680*/  IMAD.MOV.U32 R7, RZ, RZ, R22 ;  /* 0x000000ffff077224 */ /* 0x000fc800078e0016 */
[----:B------:R-:W0:Y:S08]  /*e690*/  LDC R17, c[0x0][0x144] ;  /* 0x00005100ff117b82 */ /* 0x000e300000000800 */
[----:B------:R-:W0:Y:S08]  /*e6a0*/  LDC R10, c[0x0][0x630] ;  /* 0x00018c00ff0a7b82 */ /* 0x000e300000000800 */
[----:B------:R-:W0:Y:S01]  /*e6b0*/  LDC.64 R12, c[0x0][0x620] ;  /* 0x00018800ff0c7b82 */ /* 0x000e220000000a00 */
[----:B-----5:R-:W-:-:S04]  /*e6c0*/  ISETP.NE.U32.AND P0, PT, R8, RZ, PT ;  /* 0x000000ff0800720c */ /* 0x020fc80003f05070 */
[----:B------:R-:W-:Y:S02]  /*e6d0*/  ISETP.NE.AND.EX P0, PT, R9, RZ, PT, P0 ;  /* 0x000000ff0900720c */ /* 0x000fe40003f05300 */
[----:B--2---:R-:W-:-:S05]  /*e6e0*/  I2FP.F32.U32 R0, R14 ;  /* 0x0000000e00007245 */ /* 0x004fca0000201000 */
[----:B------:R-:W-:-:S04]  /*e6f0*/  FMUL R0, R0, UR6 ;  /* 0x0000000600007c20 */ /* 0x000fc80008400000 */
[----:B------:R2:W0:Y:S02]  /*e700*/  F2I.U32.TRUNC.NTZ R15, R0 ;  /* 0x00000000000f7305 */ /* 0x000424000020f000 */
[----:B------:R-:W-:Y:S05]  /*e710*/  @!P0 BRA `(.L_x_297) ;  /* 0x0000000000288947 */ /* 0x000fea0003800000 */
[----:B--2---:R-:W2:Y:S02]  /*e720*/  LDC R0, c[0x0][0x634] ;  /* 0x00018d00ff007b82 */ /* 0x004ea40000000800 */
[----:B--2---:R-:W-:-:S05]  /*e730*/  IADD3 R7, P0, R19, R0, RZ ;  /* 0x0000000013077210 */ /* 0x004fca0007f1e0ff */
[----:B------:R-:W-:-:S04]  /*e740*/  IMAD.X R11, RZ, RZ, R22, P0 ;  /* 0x000000ffff0b7224 */ /* 0x000fc800000e0616 */
[----:B0-----:R-:W-:-:S04]  /*e750*/  IMAD.WIDE.U32 R2, R11, R8, RZ ;  /* 0x000000080b027225 */ /* 0x001fc800078e00ff */
[----:B------:R-:W-:-:S04]  /*e760*/  IMAD.WIDE.U32 R4, P0, R7, R9, R2 ;  /* 0x0000000907047225 */ /* 0x000fc80007800002 */
[----:B------:R-:W-:-:S04]  /*e770*/  IMAD.WIDE.U32 R2, R7, R8, RZ ;  /* 0x0000000807027225 */ /* 0x000fc800078e00ff */
[----:B------:R-:W-:Y:S01]  /*e780*/  IMAD.X R7, RZ, RZ, RZ, P0 ;  /* 0x000000ffff077224 */ /* 0x000fe200000e06ff */
[----:B------:R-:W-:Y:S01]  /*e790*/  IADD3 RZ, P0, R3, R4, RZ ;  /* 0x0000000403ff7210 */ /* 0x000fe20007f1e0ff */
[----:B------:R-:W-:-:S04]  /*e7a0*/  IMAD.MOV.U32 R6, RZ, RZ, R5 ;  /* 0x000000ffff067224 */ /* 0x000fc800078e0005 */
[----:B------:R-:W-:-:S08]  /*e7b0*/  IMAD.WIDE.U32.X R6, R11, R9, R6, P0 ;  /* 0x000000090b067225 */ /* 0x000fd000000e0406 */
.L_x_297:
[-CC-:B0-----:R-:W-:Y:S01]  /*e7c0*/  SHF.R.U64 R24, R6, R10.reuse, R7.reuse ;  /* 0x0000000a06187219 */ /* 0x181fe20000001207 */
[----:B------:R-:W0:Y:S01]  /*e7d0*/  LDC.64 R20, c[0x0][0x640] ;  /* 0x00019000ff147b82 */ /* 0x000e220000000a00 */
[----:B--2---:R-:W-:Y:S01]  /*e7e0*/  SHF.R.U32.HI R0, RZ, R10, R7 ;  /* 0x0000000aff007219 */ /* 0x004fe20000011607 */
[----:B------:R-:W-:Y:S01]  /*e7f0*/  IMAD.MOV.U32 R2, RZ, RZ, R19 ;  /* 0x000000ffff027224 */ /* 0x000fe200078e0013 */
[----:B------:R-:W-:Y:S01]  /*e800*/  IADD3 R5, P0, RZ, -R24, RZ ;  /* 0x80000018ff057210 */ /* 0x000fe20007f1e0ff */
[----:B------:R-:W-:Y:S01]  /*e810*/  IMAD.MOV R15, RZ, RZ, -R15 ;  /* 0x000000ffff0f7224 */ /* 0x000fe200078e0a0f */
[----:B------:R-:W-:Y:S01]  /*e820*/  ULDC UR6, c[0x0][0x154] ;  /* 0x0000550000067ab9 */ /* 0x000fe20000000800 */
[----:B------:R-:W-:Y:S02]  /*e830*/  IMAD.MOV.U32 R7, RZ, RZ, 0x1 ;  /* 0x00000001ff077424 */ /* 0x000fe400078e00ff */
[----:B------:R-:W2:Y:S01]  /*e840*/  LDC R4, c[0x0][0x618] ;  /* 0x00018600ff047b82 */ /* 0x000ea20000000800 */
[----:B------:R-:W-:-:S02]  /*e850*/  IMAD.X R3, RZ, RZ, ~R0, P0 ;  /* 0x000000ffff037224 */ /* 0x000fc400000e0e00 */
[----:B------:R-:W-:Y:S02]  /*e860*/  IMAD R15, R17, R15, R14 ;  /* 0x0000000f110f7224 */ /* 0x000fe400078e020e */
[-C--:B------:R-:W-:Y:S02]  /*e870*/  IMAD R0, R3, R12.reuse, RZ ;  /* 0x0000000c03007224 */ /* 0x080fe400078e02ff */
[----:B------:R-:W-:Y:S01]  /*e880*/  IMAD.MOV.U32 R3, RZ, RZ, R22 ;  /* 0x000000ffff037224 */ /* 0x000fe200078e0016 */
[----:B------:R-:W5:Y:S01]  /*e890*/  LDC R6, c[0x0][0x608] ;  /* 0x00018200ff067b82 */ /* 0x000f620000000800 */
[----:B------:R-:W-:-:S04]  /*e8a0*/  IMAD.WIDE.U32 R2, R5, R12, R2 ;  /* 0x0000000c05027225 */ /* 0x000fc800078e0002 */
[----:B------:R-:W-:-:S03]  /*e8b0*/  IMAD R5, R5, R13, R0 ;  /* 0x0000000d05057224 */ /* 0x000fc600078e0200 */
[----:B------:R-:W1:Y:S01]  /*e8c0*/  LDC R18, c[0x0][0x658] ;  /* 0x00019600ff127b82 */ /* 0x000e620000000800 */
[----:B------:R-:W-:Y:S01]  /*e8d0*/  I2FP.F32.U32 R0, R16 ;  /* 0x0000001000007245 */ /* 0x000fe20000201000 */
[----:B------:R-:W-:Y:S01]  /*e8e0*/  IMAD.IADD R3, R3, 0x1, R5 ;  /* 0x0000000103037824 */ /* 0x000fe200078e0205 */
[----:B0-----:R-:W-:Y:S01]  /*e8f0*/  ISETP.NE.U32.AND P0, PT, R20, RZ, PT ;  /* 0x000000ff1400720c */ /* 0x001fe20003f05070 */
[----:B------:R-:W-:Y:S02]  /*e900*/  IMAD.MOV.U32 R5, RZ, RZ, -0x1 ;  /* 0xffffffffff057424 */ /* 0x000fe400078e00ff */
[----:B------:R-:W-:Y:S02]  /*e910*/  FMUL R0, R0, UR6 ;  /* 0x0000000600007c20 */ /* 0x000fe40008400000 */
[----:B------:R-:W0:Y:S01]  /*e920*/  LDC R13, c[0x0][0x148] ;  /* 0x00005200ff0d7b82 */ /* 0x000e220000000800 */
[----:B--2---:R-:W-:Y:S01]  /*e930*/  SHF.R.U64 R10, R2, R4, R3 ;  /* 0x00000004020a7219 */ /* 0x004fe20000001203 */
[----:B------:R2:W0:Y:S01]  /*e940*/  F2I.U32.TRUNC.NTZ R12, R0 ;  /* 0x00000000000c7305 */ /* 0x000422000020f000 */
[----:B------:R-:W-:-:S02]  /*e950*/  ISETP.NE.AND.EX P0, PT, R21, RZ, PT, P0 ;  /* 0x000000ff1500720c */ /* 0x000fc40003f05300 */
[----:B------:R-:W-:-:S03]  /*e960*/  SHF.R.U32.HI R3, RZ, R4, R3 ;  /* 0x00000004ff037219 */ /* 0x000fc60000011603 */
[----:B------:R-:W0:Y:S01]  /*e970*/  LDC R14, c[0x0][0x600] ;  /* 0x00018000ff0e7b82 */ /* 0x000e220000000800 */
[-CC-:B-----5:R-:W-:Y:S02]  /*e980*/  SHF.R.U64 R8, R10, R6.reuse, R3.reuse ;  /* 0x000000060a087219 */ /* 0x1a0fe40000001203 */
[----:B------:R-:W-:-:S05]  /*e990*/  SHF.R.U32.HI R3, RZ, R6, R3 ;  /* 0x00000006ff037219 */ /* 0x000fca0000011603 */
[----:B------:R-:W0:Y:S01]  /*e9a0*/  LDC R19, c[0x0][0x648] ;  /* 0x00019200ff137b82 */ /* 0x000e220000000800 */
[-CC-:B-1----:R-:W-:Y:S02]  /*e9b0*/  SHF.R.U64 R11, R8, R18.reuse, R3.reuse ;  /* 0x00000012080b7219 */ /* 0x182fe40000001203 */
[-C--:B------:R-:W-:Y:S02]  /*e9c0*/  SHF.L.U32 R5, R5, R18.reuse, RZ ;  /* 0x0000001205057219 */ /* 0x080fe400000006ff */
[-C--:B------:R-:W-:Y:S01]  /*e9d0*/  SHF.R.U32.HI R3, RZ, R18.reuse, R3 ;  /* 0x00000012ff037219 */ /* 0x080fe20000011603 */
[----:B------:R-:W-:Y:S01]  /*e9e0*/  IMAD.MOV.U32 R2, RZ, RZ, R11 ;  /* 0x000000ffff027224 */ /* 0x000fe200078e000b */
[----:B------:R-:W-:Y:S01]  /*e9f0*/  SHF.L.U32 R34, R7, R18, RZ ;  /* 0x0000001207227219 */ /* 0x000fe200000006ff */
[----:B------:R-:W1:Y:S01]  /*ea00*/  LDC R22, c[0x0][0x638] ;  /* 0x00018e00ff167b82 */ /* 0x000e620000000800 */
[----:B------:R-:W-:-:S07]  /*ea10*/  LOP3.LUT R17, RZ, R5, RZ, 0x33, !PT ;  /* 0x00000005ff117212 */ /* 0x000fce00078e33ff */
[----:B------:R-:W0:Y:S01]  /*ea20*/  LDC R23, c[0x0][0x610] ;  /* 0x00018400ff177b82 */ /* 0x000e220000000800 */
[----:B--2---:R-:W-:Y:S05]  /*ea30*/  @!P0 BRA `(.L_x_298) ;  /* 0x0000000000288947 */ /* 0x004fea0003800000 */
[----:B------:R-:W2:Y:S02]  /*ea40*/  LDC R0, c[0x0][0x64c] ;  /* 0x00019300ff007b82 */ /* 0x000ea40000000800 */
[----:B--2---:R-:W-:-:S05]  /*ea50*/  IADD3 R7, P0, R11, R0, RZ ;  /* 0x000000000b077210 */ /* 0x004fca0007f1e0ff */
        /* <DEDUP_REMOVED lines=8> */
.L_x_298:
[----:B0-----:R-:W-:Y:S01]  /*eae0*/  SHF.R.U64 R0, R2, R19, R3 ;  /* 0x0000001302007219 */ /* 0x001fe20000001203 */
[----:B------:R-:W-:Y:S01]  /*eaf0*/  VIADD R3, R14, 0xffffffff ;  /* 0xffffffff0e037836 */ /* 0x000fe20000000000 */
[----:B------:R-:W-:Y:S01]  /*eb00*/  LOP3.LUT R5, R8, R17, RZ, 0xc0, !PT ;  /* 0x0000001108057212 */ /* 0x000fe200078ec0ff */
[----:B------:R-:W-:Y:S01]  /*eb10*/  IMAD.MOV R12, RZ, RZ, -R12 ;  /* 0x000000ffff0c7224 */ /* 0x000fe200078e0a0c */
[----:B------:R-:W-:Y:S01]  /*eb20*/  R2UR UR22, R24 ;  /* 0x00000000181672ca */ /* 0x000fe200000e0000 */
[----:B------:R-:W-:Y:S01]  /*eb30*/  IMAD.MOV R2, RZ, RZ, -R0 ;  /* 0x000000ffff027224 */ /* 0x000fe200078e0a00 */
[----:B------:R-:W-:Y:S01]  /*eb40*/  LOP3.LUT R3, R10, R3, RZ, 0xc0, !PT ;  /* 0x000000030a037212 */ /* 0x000fe200078ec0ff */
[----:B------:R-:W-:Y:S02]  /*eb50*/  IMAD R34, R34, R0, R5 ;  /* 0x0000000022227224 */ /* 0x000fe400078e0205 */
[----:B------:R-:W-:Y:S02]  /*eb60*/  @P2 IMAD R15, R13, R12, R16 ;  /* 0x0000000c0d0f2224 */ /* 0x000fe400078e0210 */
[----:B-1----:R-:W-:-:S02]  /*eb70*/  IMAD R0, R2, R22, R11 ;  /* 0x0000001602007224 */ /* 0x002fc400078e020b */
[----:B------:R-:W-:Y:S02]  /*eb80*/  IMAD R34, R34, R23, R15 ;  /* 0x0000001722227224 */ /* 0x000fe400078e020f */
[----:B------:R-:W-:Y:S02]  /*eb90*/  IMAD R3, R0, R14, R3 ;  /* 0x0000000e00037224 */ /* 0x000fe400078e0203 */
[----:B------:R-:W-:-:S03]  /*eba0*/  IMAD.MOV.U32 R0, RZ, RZ, 0x1 ;  /* 0x00000001ff007424 */ /* 0x000fc600078e00ff */
[----:B------:R-:W-:Y:S02]  /*ebb0*/  SEL R2, R3, R34, !P2 ;  /* 0x0000002203027207 */ /* 0x000fe40005000000 */
[----:B------:R-:W-:-:S03]  /*ebc0*/  SEL R34, R34, R3, !P2 ;  /* 0x0000000322227207 */ /* 0x000fc60005000000 */
[----:B------:R2:W-:Y:S04]  /*ebd0*/  STL [R1+0x88], R2 ;  /* 0x0000880201007387 */ /* 0x0005e80000100800 */
.L_x_296:
[----:B------:R0:W-:Y:S01]  /*ebe0*/  STL [R1+0x8c], R34 ;  /* 0x00008c2201007387 */ /* 0x0001e20000100800 */
[----:B------:R-:W-:-:S13]  /*ebf0*/  LOP3.LUT P0, RZ, R0, 0xff, RZ, 0xc0, !PT ;  /* 0x000000ff00ff7812 */ /* 0x000fda000780c0ff */
[----:B0-----:R-:W-:Y:S05]  /*ec00*/  @P0 BRA `(.L_x_299) ;  /* 0xffffff2400b00947 */ /* 0x001fea000383ffff */
[----:B------:R-:W-:Y:S05]  /*ec10*/  EXIT ;  /* 0x000000000000794d */ /* 0x000fea0003800000 */
.L_x_7:
[----:B------:R-:W2:Y:S01]  /*ec20*/  LDL R22, [R1+0x84] ;  /* 0x0000840001167983 */ /* 0x000ea20000100800 */
[----:B------:R-:W-:-:S03]  /*ec30*/  ULDC.64 UR4, c[0x0][0x650] ;  /* 0x0001940000047ab9 */ /* 0x000fc60000000a00 */
[----:B0-----:R-:W3:Y:S01]  /*ec40*/  LDL R23, [R1+0x80] ;  /* 0x0000800001177983 */ /* 0x001ee20000100800 */
[----:B------:R-:W-:Y:S01]  /*ec50*/  PRMT R4, RZ, 0x7610, R4 ;  /* 0x00007610ff047816 */ /* 0x000fe20000000004 */
[----:B------:R-:W-:Y:S02]  /*ec60*/  IMAD.MOV.U32 R5, RZ, RZ, -0x1 ;  /* 0xffffffffff057424 */ /* 0x000fe400078e00ff */
[----:B------:R-:W-:Y:S02]  /*ec70*/  IMAD.MOV.U32 R7, RZ, RZ, -0x1 ;  /* 0xffffffffff077424 */ /* 0x000fe400078e00ff */
[----:B------:R-:W-:Y:S01]  /*ec80*/  IMAD.MOV.U32 R6, RZ, RZ, -0x1 ;  /* 0xffffffffff067424 */ /* 0x000fe200078e00ff */
[----:B--2---:R-:W-:-:S04]  /*ec90*/  ISETP.GE.U32.AND P0, PT, R22, UR4, PT ;  /* 0x0000000416007c0c */ /* 0x004fc8000bf06070 */
[----:B---3--:R-:W-:-:S13]  /*eca0*/  ISETP.GE.U32.AND.EX P0, PT, R23, UR5, PT, P0 ;  /* 0x0000000517007c0c */ /* 0x008fda000bf06100 */
[----:B------:R-:W-:Y:S05]  /*ecb0*/  @P0 BRA `(.L_x_300) ;  /* 0x00000004002c0947 */ /* 0x000fea0003800000 */
[----:B------:R-:W0:Y:S01]  /*ecc0*/  LDC.64 R14, c[0x0][0x628] ;  /* 0x00018a00ff0e7b82 */ /* 0x000e220000000a00 */
[----:B------:R-:W-:Y:S02]  /*ecd0*/  IMAD.MOV.U32 R8, RZ, RZ, R22 ;  /* 0x000000ffff087224 */ /* 0x000fe400078e0016 */
[----:B------:R-:W-:-:S05]  /*ece0*/  IMAD.MOV.U32 R9, RZ, RZ, R23 ;  /* 0x000000ffff097224 */ /* 0x000fca00078e0017 */
[----:B------:R-:W1:Y:S08]  /*ecf0*/  LDC R10, c[0x0][0x630] ;  /* 0x00018c00ff0a7b82 */ /* 0x000e700000000800 */
[----:B------:R-:W2:Y:S01]  /*ed00*/  LDC.64 R16, c[0x0][0x620] ;  /* 0x00018800ff107b82 */ /* 0x000ea20000000a00 */
[----:B0-----:R-:W-:-:S04]  /*ed10*/  ISETP.NE.U32.AND P0, PT, R14, RZ, PT ;  /* 0x000000ff0e00720c */ /* 0x001fc80003f05070 */
[----:B------:R-:W-:-:S13]  /*ed20*/  ISETP.NE.AND.EX P0, PT, R15, RZ, PT, P0 ;  /* 0x000000ff0f00720c */ /* 0x000fda0003f05300 */
[----:B-12---:R-:W-:Y:S05]  /*ed30*/  @!P0 BRA `(.L_x_301) ;  /* 0x0000000000288947 */ /* 0x006fea0003800000 */
[----:B------:R-:W0:Y:S02]  /*ed40*/  LDC R4, c[0x0][0x634] ;  /* 0x00018d00ff047b82 */ /* 0x000e240000000800 */
[----:B0-----:R-:W-:-:S05]  /*ed50*/  IADD3 R9, P0, R22, R4, RZ ;  /* 0x0000000416097210 */ /* 0x001fca0007f1e0ff */
        /* <DEDUP_REMOVED lines=8> */
.L_x_301:
[----:B------:R-:W0:Y:S01]  /*ede0*/  LDC.64 R20, c[0x0][0x640] ;  /* 0x00019000ff147b82 */ /* 0x000e220000000a00 */
[-CC-:B------:R-:W-:Y:S02]  /*edf0*/  SHF.R.U64 R14, R8, R10.reuse, R9.reuse ;  /* 0x0000000a080e7219 */ /* 0x180fe40000001209 */
[----:B------:R-:W-:Y:S02]  /*ee00*/  SHF.R.U32.HI R4, RZ, R10, R9 ;  /* 0x0000000aff047219 */ /* 0x000fe40000011609 */
[----:B------:R-:W-:-:S03]  /*ee10*/  IADD3 R7, P0, RZ, -R14, RZ ;  /* 0x8000000eff077210 */ /* 0x000fc60007f1e0ff */
[----:B------:R-:W1:Y:S02]  /*ee20*/  LDC R8, c[0x0][0x618] ;  /* 0x00018600ff087b82 */ /* 0x000e640000000800 */
[----:B------:R-:W-:Y:S02]  /*ee30*/  IMAD.X R5, RZ, RZ, ~R4, P0 ;  /* 0x000000ffff057224 */ /* 0x000fe400000e0e04 */
[----:B------:R-:W-:Y:S02]  /*ee40*/  IMAD.MOV.U32 R4, RZ, RZ, R22 ;  /* 0x000000ffff047224 */ /* 0x000fe400078e0016 */
[-C--:B------:R-:W-:Y:S02]  /*ee50*/  IMAD R6, R5, R16.reuse, RZ ;  /* 0x0000001005067224 */ /* 0x080fe400078e02ff */
[----:B------:R-:W2:Y:S01]  /*ee60*/  LDC R18, c[0x0][0x608] ;  /* 0x00018200ff127b82 */ /* 0x000ea20000000800 */
[----:B------:R-:W-:Y:S02]  /*ee70*/  IMAD.MOV.U32 R5, RZ, RZ, R23 ;  /* 0x000000ffff057224 */ /* 0x000fe400078e0017 */
[----:B------:R-:W-:-:S05]  /*ee80*/  IMAD.WIDE.U32 R4, R7, R16, R4 ;  /* 0x0000001007047225 */ /* 0x000fca00078e0004 */
[----:B------:R-:W3:Y:S01]  /*ee90*/  LDC R19, c[0x0][0x658] ;  /* 0x00019600ff137b82 */ /* 0x000ee20000000800 */
[----:B------:R-:W-:Y:S01]  /*eea0*/  IMAD R7, R7, R17, R6 ;  /* 0x0000001107077224 */ /* 0x000fe200078e0206 */
[----:B0-----:R-:W-:Y:S01]  /*eeb0*/  ISETP.NE.U32.AND P0, PT, R20, RZ, PT ;  /* 0x000000ff1400720c */ /* 0x001fe20003f05070 */
[----:B------:R-:W-:Y:S02]  /*eec0*/  IMAD.MOV.U32 R6, RZ, RZ, -0x1 ;  /* 0xffffffffff067424 */ /* 0x000fe400078e00ff */
[----:B------:R-:W-:Y:S01]  /*eed0*/  IMAD.IADD R5, R5, 0x1, R7 ;  /* 0x0000000105057824 */ /* 0x000fe200078e0207 */
[----:B------:R-:W-:Y:S02]  /*eee0*/  ISETP.NE.AND.EX P0, PT, R21, RZ, PT, P0 ;  /* 0x000000ff1500720c */ /* 0x000fe40003f05300 */
[----:B------:R-:W0:Y:S02]  /*eef0*/  LDC R17, c[0x0][0x600] ;  /* 0x00018000ff117b82 */ /* 0x000e240000000800 */
[----:B-1----:R-:W-:-:S02]  /*ef00*/  SHF.R.U64 R10, R4, R8, R5 ;  /* 0x00000008040a7219 */ /* 0x002fc40000001205 */
[----:B------:R-:W-:-:S04]  /*ef10*/  SHF.R.U32.HI R5, RZ, R8, R5 ;  /* 0x00000008ff057219 */ /* 0x000fc80000011605 */
[----:B------:R-:W1:Y:S01]  /*ef20*/  LDC R22, c[0x0][0x648] ;  /* 0x00019200ff167b82 */ /* 0x000e620000000800 */
[-CC-:B--2---:R-:W-:Y:S02]  /*ef30*/  SHF.R.U64 R15, R10, R18.reuse, R5.reuse ;  /* 0x000000120a0f7219 */ /* 0x184fe40000001205 */
[----:B------:R-:W-:Y:S01]  /*ef40*/  SHF.R.U32.HI R4, RZ, R18, R5 ;  /* 0x00000012ff047219 */ /* 0x000fe20000011605 */
[----:B------:R-:W-:-:S04]  /*ef50*/  IMAD.MOV.U32 R18, RZ, RZ, 0x1 ;  /* 0x00000001ff127424 */ /* 0x000fc800078e00ff */
[----:B------:R-:W2:Y:S01]  /*ef60*/  LDC R23, c[0x0][0x638] ;  /* 0x00018e00ff177b82 */ /* 0x000ea20000000800 */
[-CC-:B---3--:R-:W-:Y:S02]  /*ef70*/  SHF.R.U64 R16, R15, R19.reuse, R4.reuse ;  /* 0x000000130f107219 */ /* 0x188fe40000001204 */
[-C--:B------:R-:W-:Y:S02]  /*ef80*/  SHF.L.U32 R6, R6, R19.reuse, RZ ;  /* 0x0000001306067219 */ /* 0x080fe400000006ff */
[----:B------:R-:W-:Y:S01]  /*ef90*/  SHF.R.U32.HI R5, RZ, R19, R4 ;  /* 0x00000013ff057219 */ /* 0x000fe20000011604 */
[----:B------:R-:W-:Y:S01]  /*efa0*/  IMAD.MOV.U32 R4, RZ, RZ, R16 ;  /* 0x000000ffff047224 */ /* 0x000fe200078e0010 */
[----:B------:R-:W-:Y:S01]  /*efb0*/  LOP3.LUT R24, RZ, R6, RZ, 0x33, !PT ;  /* 0x00000006ff187212 */ /* 0x000fe200078e33ff */
[----:B------:R-:W3:Y:S01]  /*efc0*/  LDC R25, c[0x0][0x610] ;  /* 0x00018400ff197b82 */ /* 0x000ee20000000800 */
[----:B------:R-:W-:Y:S05]  /*efd0*/  @!P0 BRA `(.L_x_302) ;  /* 0x0000000000288947 */ /* 0x000fea0003800000 */
        /* <DEDUP_REMOVED lines=10> */
.L_x_302:
[----:B-1----:R-:W-:Y:S01]  /*f080*/  SHF.R.U64 R4, R4, R22, R5 ;  /* 0x0000001604047219 */ /* 0x002fe20000001205 */
[----:B0-----:R-:W-:Y:S01]  /*f090*/  VIADD R7, R17, 0xffffffff ;  /* 0xffffffff11077836 */ /* 0x001fe20000000000 */
[----:B------:R-:W-:Y:S01]  /*f0a0*/  SHF.L.U32 R18, R18, R19, RZ ;  /* 0x0000001312127219 */ /* 0x000fe200000006ff */
[----:B------:R-:W-:Y:S01]  /*f0b0*/  @P2 IMAD R0, R11, R12, R2 ;  /* 0x0000000c0b002224 */ /* 0x000fe200078e0202 */
[----:B------:R-:W-:Y:S01]  /*f0c0*/  LOP3.LUT R3, R15, R24, RZ, 0xc0, !PT ;  /* 0x000000180f037212 */ /* 0x000fe200078ec0ff */
[----:B------:R-:W-:Y:S01]  /*f0d0*/  IMAD.MOV R5, RZ, RZ, -R4 ;  /* 0x000000ffff057224 */ /* 0x000fe200078e0a04 */
[----:B------:R-:W-:Y:S01]  /*f0e0*/  LOP3.LUT R7, R10, R7, RZ, 0xc0, !PT ;  /* 0x000000070a077212 */ /* 0x000fe200078ec0ff */
[----:B------:R-:W-:Y:S02]  /*f0f0*/  IMAD.MOV.U32 R6, RZ, RZ, R14 ;  /* 0x000000ffff067224 */ /* 0x000fe400078e000e */
[----:B------:R-:W-:Y:S02]  /*f100*/  IMAD R3, R18, R4, R3 ;  /* 0x0000000412037224 */ /* 0x000fe400078e0203 */
[----:B--2---:R-:W-:-:S02]  /*f110*/  IMAD R2, R5, R23, R16 ;  /* 0x0000001705027224 */ /* 0x004fc400078e0210 */
[----:B---3--:R-:W-:Y:S02]  /*f120*/  IMAD R0, R3, R25, R0 ;  /* 0x0000001903007224 */ /* 0x008fe400078e0200 */
[----:B------:R-:W-:Y:S02]  /*f130*/  IMAD R5, R2, R17, R7 ;  /* 0x0000001102057224 */ /* 0x000fe400078e0207 */
[----:B------:R-:W-:-:S03]  /*f140*/  IMAD.MOV.U32 R4, RZ, RZ, 0x1 ;  /* 0x00000001ff047424 */ /* 0x000fc600078e00ff */
[----:B------:R-:W-:Y:S02]  /*f150*/  SEL R7, R5, R0, !P2 ;  /* 0x0000000005077207 */ /* 0x000fe40005000000 */
[----:B------:R-:W-:-:S07]  /*f160*/  SEL R5, R0, R5, !P2 ;  /* 0x0000000500057207 */ /* 0x000fce0005000000 */
.L_x_300:
[----:B------:R-:W-:-:S08]  /*f170*/  NOP ;  /* 0x0000000000007918 */ /* 0x000fd00000000000 */
[----:B------:R-:W0:-:S00]  /*f180*/  USETMAXREG.DEALLOC.CTAPOOL 0x28 ;  /* 0x00000028000079c8 */ /* 0x000e0000080e0500 */
[----:B------:R-:W-:-:S13]  /*f190*/  ISETP.NE.AND P0, PT, RZ, UR8, PT ;  /* 0x00000008ff007c0c */ /* 0x000fda000bf05270 */
[----:B------:R-:W-:Y:S05]  /*f1a0*/  @P0 EXIT ;  /* 0x000000000000094d */ /* 0x000fea0003800000 */
[----:B0-----:R-:W-:Y:S01]  /*f1b0*/  LOP3.LUT P0, RZ, R4, 0xff, RZ, 0xc0, !PT ;  /* 0x000000ff04ff7812 */ /* 0x001fe2000780c0ff */
[----:B------:R-:W-:Y:S02]  /*f1c0*/  IMAD.MOV.U32 R9, RZ, RZ, 0x1 ;  /* 0x00000001ff097424 */ /* 0x000fe400078e00ff */
[----:B------:R-:W-:-:S10]  /*f1d0*/  IMAD.MOV.U32 R12, RZ, RZ, RZ ;  /* 0x000000ffff0c7224 */ /* 0x000fd400078e00ff */
[----:B------:R-:W-:Y:S05]  /*f1e0*/  @!P0 BRA `(.L_x_303) ;  /* 0x0000000c00608947 */ /* 0x000fea0003800000 */
[----:B------:R-:W0:Y:S01]  /*f1f0*/  S2R R0, SR_CgaCtaId ;  /* 0x0000000000007919 */ /* 0x000e220000008800 */
[----:B------:R-:W-:Y:S01]  /*f200*/  ULDC UR4, c[0x0][0x28c] ;  /* 0x0000a30000047ab9 */ /* 0x000fe20000000800 */
[----:B------:R-:W-:Y:S01]  /*f210*/  ULDC UR6, c[0x0][0x658] ;  /* 0x0001960000067ab9 */ /* 0x000fe20000000800 */
[----:B------:R-:W-:Y:S01]  /*f220*/  UIADD3 UR10, UR4, 0x3f, URZ ;  /* 0x0000003f040a7890 */ /* 0x000fe2000fffe03f */
[----:B------:R-:W-:Y:S01]  /*f230*/  BSSY B0, `(.L_x_303) ;  /* 0x00000d3000007945 */ /* 0x000fe20003800000 */
[----:B------:R-:W-:Y:S01]  /*f240*/  UMOV UR7, 0xffffffff ;  /* 0xffffffff00077882 */ /* 0x000fe20000000000 */
[----:B------:R-:W-:Y:S01]  /*f250*/  ULDC UR5, c[0x0][0x600] ;  /* 0x0001800000057ab9 */ /* 0x000fe20000000800 */
[----:B------:R-:W-:Y:S01]  /*f260*/  UMOV UR9, 0x1 ;  /* 0x0000000100097882 */ /* 0x000fe20000000000 */
[----:B------:R-:W-:Y:S01]  /*f270*/  USHF.L.U32 UR7, UR7, UR6, URZ ;  /* 0x0000000607077299 */ /* 0x000fe2000800063f */
[----:B------:R-:W-:Y:S01]  /*f280*/  IMAD.MOV.U32 R11, RZ, RZ, 0x1 ;  /* 0x00000001ff0b7424 */ /* 0x000fe200078e00ff */
[----:B------:R-:W-:Y:S01]  /*f290*/  UIADD3 UR4, UR5, -0x1, URZ ;  /* 0xffffffff05047890 */ /* 0x000fe2000fffe03f */
[----:B------:R-:W-:Y:S01]  /*f2a0*/  IMAD.MOV.U32 R9, RZ, RZ, 0x1 ;  /* 0x00000001ff097424 */ /* 0x000fe200078e00ff */
[----:B------:R-:W-:Y:S01]  /*f2b0*/  USHF.R.S32.HI UR11, URZ, 0x1f, UR10 ;  /* 0x0000001f3f0b7899 */ /* 0x000fe2000801140a */
[----:B------:R-:W-:Y:S01]  /*f2c0*/  IMAD.MOV.U32 R12, RZ, RZ, RZ ;  /* 0x000000ffff0c7224 */ /* 0x000fe200078e00ff */
[----:B------:R-:W-:Y:S01]  /*f2d0*/  ULDC UR8, c[0x0][0xc] ;  /* 0x0000030000087ab9 */ /* 0x000fe20000000800 */
[----:B------:R-:W-:-:S02]  /*f2e0*/  USHF.L.U32 UR5, UR9, UR6, URZ ;  /* 0x0000000609057299 */ /* 0x000fc4000800063f */
[----:B------:R-:W-:Y:S01]  /*f2f0*/  ULEA.HI UR11, UR11, UR10, URZ, 0x6 ;  /* 0x0000000a0b0b7291 */ /* 0x000fe2000f8f303f */
[----:B------:R-:W-:Y:S01]  /*f300*/  ULDC UR9, c[0x0][0x10] ;  /* 0x0000040000097ab9 */ /* 0x000fe20000000800 */
[----:B------:R-:W-:Y:S02]  /*f310*/  ULOP3.LUT UR6, URZ, UR7, URZ, 0x33, !UPT ;  /* 0x000000073f067292 */ /* 0x000fe4000f8e333f */
[----:B------:R-:W-:Y:S01]  /*f320*/  UIMAD.WIDE.U32 UR8, UR8, UR9, URZ ;  /* 0x00000009080872a5 */ /* 0x000fe2000f8e003f */
[----:B------:R-:W-:Y:S01]  /*f330*/  ULDC UR7, c[0x0][0x14] ;  /* 0x0000050000077ab9 */ /* 0x000fe20000000800 */
[----:B------:R-:W-:Y:S02]  /*f340*/  USHF.R.S32.HI UR20, URZ, 0x6, UR11 ;  /* 0x000000063f147899 */ /* 0x000fe4000801140b */
[----:B------:R-:W-:Y:S02]  /*f350*/  UIMAD.WIDE.U32 UR22, UR8, UR7, URZ ;  /* 0x00000007081672a5 */ /* 0x000fe4000f8e003f */
[----:B------:R-:W-:-:S02]  /*f360*/  UIMAD UR18, UR9, UR7, URZ ;  /* 0x00000007091272a4 */ /* 0x000fc4000f8e023f */
[----:B------:R-:W-:Y:S01]  /*f370*/  ULOP3.LUT UR26, UR13, 0x2, URZ, 0xfc, !UPT ;  /* 0x000000020d1a7892 */ /* 0x000fe2000f8efc3f */
[C---:B0-----:R-:W-:Y:S01]  /*f380*/  IMAD.SHL.U32 R8, R0.reuse, 0x80, RZ ;  /* 0x0000008000087824 */ /* 0x041fe200078e00ff */
[----:B------:R-:W-:Y:S01]  /*f390*/  UIADD3 UR18, UR23, UR18, URZ ;  /* 0x0000001217127290 */ /* 0x000fe2000fffe03f */
[----:B------:R-:W-:Y:S01]  /*f3a0*/  IMAD.SHL.U32 R0, R0, 0x2000, RZ ;  /* 0x0000200000007824 */ /* 0x000fe200078e00ff */
[----:B------:R-:W-:Y:S02]  /*f3b0*/  UIADD3 UR27, UR20, 0x1, URZ ;  /* 0x00000001141b7890 */ /* 0x000fe4000fffe03f */
[----:B------:R-:W-:Y:S01]  /*f3c0*/  LOP3.LUT R8, R8, 0x80, RZ, 0xc0, !PT ;  /* 0x0000008008087812 */ /* 0x000fe200078ec0ff */
[----:B------:R-:W-:Y:S01]  /*f3d0*/  ULDC.64 UR24, c[0x0][0x198] ;  /* 0x0000660000187ab9 */ /* 0x000fe20000000a00 */
[----:B------:R-:W-:-:S08]  /*f3e0*/  LOP3.LUT R0, R0, 0x2000, RZ, 0xc0, !PT ;  /* 0x0000200000007812 */ /* 0x000fd000078ec0ff */
.L_x_314:
[----:B------:R-:W-:-:S03]  /*f3f0*/  UMOV UR7, 0xffffffff ;  /* 0xffffffff00077882 */ /* 0x000fc60000000000 */
[----:B------:R-:W-:Y:S05]  /*f400*/  BRA.DIV UR7, `(.L_x_304) ;  /* 0x0000000e07b07947 */ /* 0x000fea000b800000 */
[----:B------:R-:W-:-:S13]  /*f410*/  ELECT P0, URZ, PT ;  /* 0x00000000003f782f */ /* 0x000fda0003800000 */
.L_x_324:
[----:B------:R-:W0:Y:S01]  /*f420*/  LDC R2, c[0x0][0x28c] ;  /* 0x0000a300ff027b82 */ /* 0x000e220000000800 */
[----:B------:R-:W-:Y:S01]  /*f430*/  BSSY B1, `(.L_x_305) ;  /* 0x000003a000017945 */ /* 0x000fe20003800000 */
[----:B0-----:R-:W-:-:S13]  /*f440*/  ISETP.LT.OR P0, PT, R2, 0x1, !P0 ;  /* 0x000000010200780c */ /* 0x001fda0004701670 */
[----:B------:R-:W-:Y:S05]  /*f450*/  @P0 BRA `(.L_x_306) ;  /* 0x0000000000dc0947 */ /* 0x000fea0003800000 */
[----:B------:R-:W-:Y:S02]  /*f460*/  IMAD R7, R7, 0x100, R8 ;  /* 0x0000010007077824 */ /* 0x000fe400078e0208 */
[----:B------:R-:W-:Y:S02]  /*f470*/  IMAD.SHL.U32 R10, R5, 0x80, RZ ;  /* 0x00000080050a7824 */ /* 0x000fe400078e00ff */
[----:B------:R-:W-:Y:S02]  /*f480*/  IMAD.MOV.U32 R15, RZ, RZ, RZ ;  /* 0x000000ffff0f7224 */ /* 0x000fe400078e00ff */
[----:B------:R-:W-:Y:S02]  /*f490*/  IMAD.U32 R16, RZ, RZ, UR27 ;  /* 0x0000001bff107e24 */ /* 0x000fe4000f8e00ff */
[----:B------:R-:W-:Y:S02]  /*f4a0*/  IMAD.MOV.U32 R2, RZ, RZ, R9 ;  /* 0x000000ffff027224 */ /* 0x000fe400078e0009 */
[----:B------:R-:W-:-:S07]  /*f4b0*/  IMAD.MOV.U32 R3, RZ, RZ, R12 ;  /* 0x000000ffff037224 */ /* 0x000fce00078e000c */
.L_x_309:
[----:B------:R-:W0:Y:S01]  /*f4c0*/  S2R R5, SR_CgaCtaId ;  /* 0x0000000000057919 */ /* 0x000e220000008800 */
[----:B------:R-:W-:Y:S01]  /*f4d0*/  MOV R4, 0x400 ;  /* 0x0000040000047802 */ /* 0x000fe20000000f00 */
[----:B------:R-:W1:Y:S03]  /*f4e0*/  S2R R17, SR_TID.X ;  /* 0x0000000000117919 */ /* 0x000e660000002100 */
[----:B0-----:R-:W-:Y:S02]  /*f4f0*/  LEA R14, R5, R4, 0x18 ;  /* 0x00000004050e7211 */ /* 0x001fe400078ec0ff */
[----:B------:R-:W-:Y:S02]  /*f500*/  SHF.L.U32 R4, R2, 0x1f, RZ ;  /* 0x0000001f02047819 */ /* 0x000fe400000006ff */
[----:B-1----:R-:W-:Y:S01]  /*f510*/  LOP3.LUT P1, RZ, R17, 0x7f, RZ, 0xc0, !PT ;  /* 0x0000007f11ff7812 */ /* 0x002fe2000782c0ff */
[----:B------:R-:W-:-:S04]  /*f520*/  IMAD R13, R3, 0x8, R14 ;  /* 0x00000008030d7824 */ /* 0x000fc800078e020e */
[----:B------:R-:W0:Y:S08]  /*f530*/  SYNCS.PHASECHK.TRANS64.TRYWAIT P0, [R13+URZ+0x18], R4 ;  /* 0x000018040d0075a7 */ /* 0x000e30000800017f */
[----:B------:R-:W1:Y:S01]  /*f540*/  @!P1 LDC R5, c[0x0][0x500] ;  /* 0x00014000ff059b82 */ /* 0x000e620000000800 */
[----:B0-----:R-:W-:Y:S05]  /*f550*/  @!P0 BRA `(.L_x_307) ;  /* 0x0000000c007c8947 */ /* 0x001fea0003800000 */
.L_x_325:
[----:B------:R-:W-:Y:S01]  /*f560*/  UPRMT UR7, UR26, 0x9910, URZ ;  /* 0x000099101a077896 */ /* 0x000fe2000800003f */
[----:B-1----:R1:W-:Y:S03]  /*f570*/  @!P1 SYNCS.ARRIVE.TRANS64 RZ, [R13+URZ], R5 ;  /* 0x000000050dff99a7 */ /* 0x0023e6000800003f */
[----:B------:R-:W-:-:S06]  /*f580*/  UISETP.NE.AND UP0, UPT, UR7, 0x2, UPT ;  /* 0x000000020700788c */ /* 0x000fcc000bf05270 */
[----:B------:R-:W-:-:S13]  /*f590*/  PLOP3.LUT P0, PT, PT, PT, UP0, 0x80, 0x0 ;  /* 0x000000000000781c */ /* 0x000fda0003f0f008 */
[----:B-1----:R-:W-:Y:S05]  /*f5a0*/  @P0 BRA `(.L_x_308) ;  /* 0x0000000000040947 */ /* 0x002fea0003800000 */
[----:B------:R-:W-:Y:S01]  /*f5b0*/  BPT.TRAP 0x1 ;  /* 0x000000040000795c */ /* 0x000fe20000300000 */
.L_x_308:
[C---:B0-----:R-:W-:Y:S01]  /*f5c0*/  IMAD R4, R3.reuse, 0x2000, R14 ;  /* 0x0000200003047824 */ /* 0x041fe200078e020e */
[----:B------:R-:W-:Y:S01]  /*f5d0*/  R2UR UR19, R14 ;  /* 0x000000000e1372ca */ /* 0x000fe200000e0000 */
[----:B------:R-:W-:Y:S01]  /*f5e0*/  IMAD R5, R3, 0x4000, R0 ;  /* 0x0000400003057824 */ /* 0x000fe200078e0200 */
[----:B------:R-:W-:Y:S01]  /*f5f0*/  R2UR UR9, R13 ;  /* 0x000000000d0972ca */ /* 0x000fe200000e0000 */
[----:B------:R-:W-:Y:S01]  /*f600*/  VIADD R16, R16, 0xffffffff ;  /* 0xffffffff10107836 */ /* 0x000fe20000000000 */
[----:B------:R-:W-:Y:S01]  /*f610*/  R2UR UR7, R4 ;  /* 0x00000000040772ca */ /* 0x000fe200000e0000 */
[----:B------:R-:W-:Y:S01]  /*f620*/  UIADD3 UR14, UP0, UR24, 0xf0, URZ ;  /* 0x000000f0180e7890 */ /* 0x000fe2000ff1e03f */
[----:B------:R-:W-:Y:S01]  /*f630*/  R2UR UR8, R5 ;  /* 0x00000000050872ca */ /* 0x000fe200000e0000 */
[----:B------:R-:W-:Y:S01]  /*f640*/  UIADD3 UR28, UP1, UR24, 0x1f0, URZ ;  /* 0x000001f0181c7890 */ /* 0x000fe2000ff3e03f */
[----:B------:R-:W-:Y:S01]  /*f650*/  R2UR UR11, R10 ;  /* 0x000000000a0b72ca */ /* 0x000fe200000e0000 */
[----:B------:R-:W-:Y:S01]  /*f660*/  UIADD3.X UR15, URZ, UR25, URZ, UP0, !UPT ;  /* 0x000000193f0f7290 */ /* 0x000fe200087fe43f */
[----:B------:R-:W-:Y:S01]  /*f670*/  R2UR UR10, R15 ;  /* 0x000000000f0a72ca */ /* 0x000fe200000e0000 */
[----:B------:R-:W-:Y:S01]  /*f680*/  VIADD R3, R3, 0x1 ;  /* 0x0000000103037836 */ /* 0x000fe20000000000 */
[----:B------:R-:W-:Y:S01]  /*f690*/  R2UR UR12, R6 ;  /* 0x00000000060c72ca */ /* 0x000fe200000e0000 */
[----:B------:R-:W-:Y:S01]  /*f6a0*/  UIADD3.X UR29, URZ, UR25, URZ, UP1, !UPT ;  /* 0x000000193f1d7290 */ /* 0x000fe20008ffe43f */
[----:B------:R-:W-:Y:S01]  /*f6b0*/  R2UR UR21, R7 ;  /* 0x00000000071572ca */ /* 0x000fe200000e0000 */
[----:B------:R-:W-:Y:S01]  /*f6c0*/  UMOV UR16, 0x0 ;  /* 0x0000000000107882 */ /* 0x000fe20000000000 */
[----:B------:R-:W-:Y:S01]  /*f6d0*/  ISETP.GT.AND P1, PT, R16, 0x1, PT ;  /* 0x000000011000780c */ /* 0x000fe20003f24270 */
[----:B------:R-:W-:Y:S01]  /*f6e0*/  UIADD3 UR7, UR7, 0x100, URZ ;  /* 0x0000010007077890 */ /* 0x000fe2000fffe03f */
[----:B------:R-:W-:Y:S01]  /*f6f0*/  ISETP.NE.AND P0, PT, R3, 0x3, PT ;  /* 0x000000030300780c */ /* 0x000fe20003f05270 */
[----:B------:R-:W-:Y:S01]  /*f700*/  UIADD3 UR19, UR19, 0x6100, UR8 ;  /* 0x0000610013137890 */ /* 0x000fe2000fffe008 */
[----:B------:R-:W-:Y:S01]  /*f710*/  VIADD R15, R15, 0x40 ;  /* 0x000000400f0f7836 */ /* 0x000fe20000000000 */
[----:B------:R-:W-:Y:S01]  /*f720*/  UMOV UR17, 0x10000000 ;  /* 0x1000000000117882 */ /* 0x000fe20000000000 */
[----:B------:R-:W-:Y:S01]  /*f730*/  UMOV UR30, 0x30000 ;  /* 0x00030000001e7882 */ /* 0x000fe20000000000 */
[----:B------:R-:W-:Y:S01]  /*f740*/  SEL R5, RZ, 0x1, P0 ;  /* 0x00000001ff057807 */ /* 0x000fe20000000000 */
[----:B------:R-:W-:Y:S01]  /*f750*/  UMOV UR8, UR7 ;  /* 0x0000000700087c82 */ /* 0x000fe20008000000 */
[----:B------:R-:W-:Y:S01]  /*f760*/  SEL R3, R3, RZ, P0 ;  /* 0x000000ff03037207 */ /* 0x000fe20000000000 */
[----:B------:R0:W-:Y:S01]  /*f770*/  UTMALDG.3D [UR8], [UR14], desc[UR16] ;  /* 0x000010080e0075b4 */ /* 0x0001e20008011000 */
[----:B------:R-:W-:Y:S01]  /*f780*/  LOP3.LUT R2, R2, R5, RZ, 0x3c, !PT ;  /* 0x0000000502027212 */ /* 0x000fe200078e3cff */
[----:B0-----:R-:W-:Y:S01]  /*f790*/  UMOV UR11, UR21 ;  /* 0x00000015000b7c82 */ /* 0x001fe20008000000 */
[----:B------:R-:W-:-:S02]  /*f7a0*/  UMOV UR8, UR19 ;  /* 0x0000001300087c82 */ /* 0x000fc40008000000 */
[----:B------:R0:W-:Y:S02]  /*f7b0*/  UTMALDG.3D.MULTICAST [UR8], [UR28], UR30, desc[UR16] ;  /* 0x000010081c0073b4 */ /* 0x0001e4000801181e */
[----:B0-----:R-:W-:Y:S05]  /*f7c0*/  @P1 BRA `(.L_x_309) ;  /* 0xfffffffc003c1947 */ /* 0x001fea000383ffff */
.L_x_306:
[----:B------:R-:W-:Y:S05]  /*f7d0*/  BSYNC B1 ;  /* 0x0000000000017941 */ /* 0x000fea0003800000 */
.L_x_305:
[----:B------:R-:W2:Y:S01]  /*f7e0*/  LDL.LU R17, [R1+0x80] ;  /* 0x0000800001117983 */ /* 0x000ea20000300800 */
[----:B------:R-:W-:Y:S01]  /*f7f0*/  LOP3.LUT P1, RZ, R11, 0xff, RZ, 0xc0, !PT ;  /* 0x000000ff0bff7812 */ /* 0x000fe2000782c0ff */
[----:B------:R-:W-:Y:S01]  /*f800*/  VIADD R5, R12, UR20 ;  /* 0x000000140c057c36 */ /* 0x000fe20008000000 */
[----:B------:R-:W-:Y:S01]  /*f810*/  ULDC.64 UR8, c[0x0][0x650] ;  /* 0x0001940000087ab9 */ /* 0x000fe20000000a00 */
[----:B------:R-:W3:Y:S01]  /*f820*/  LDL.LU R14, [R1+0x84] ;  /* 0x00008400010e7983 */ /* 0x000ee20000300800 */
[----:B------:R-:W-:Y:S01]  /*f830*/  IMAD.U32 R6, RZ, RZ, UR20 ;  /* 0x00000014ff067e24 */ /* 0x000fe2000f8e00ff */
[----:B------:R-:W-:Y:S01]  /*f840*/  UISETP.GE.U32.AND UP0, UPT, UR20, 0x3, UPT ;  /* 0x000000031400788c */ /* 0x000fe2000bf06070 */
[----:B------:R-:W-:Y:S01]  /*f850*/  ISETP.GT.U32.AND P0, PT, R5, 0x2, PT ;  /* 0x000000020500780c */ /* 0x000fe20003f04070 */
[----:B------:R-:W-:Y:S01]  /*f860*/  BSSY B1, `(.L_x_310) ;  /* 0x000006d000017945 */ /* 0x000fe20003800000 */
[----:B------:R-:W-:Y:S01]  /*f870*/  IMAD.MOV.U32 R7, RZ, RZ, -0x1 ;  /* 0xffffffffff077424 */ /* 0x000fe200078e00ff */
[----:B------:R-:W-:-:S02]  /*f880*/  PRMT R11, RZ, 0x7610, R11 ;  /* 0x00007610ff0b7816 */ /* 0x000fc4000000000b */
[----:B------:R-:W-:Y:S01]  /*f890*/  ISETP.LT.U32.AND P0, PT, R6, 0x3, P0 ;  /* 0x000000030600780c */ /* 0x000fe20000701070 */
[----:B------:R-:W-:Y:S01]  /*f8a0*/  IMAD.MOV.U32 R6, RZ, RZ, -0x1 ;  /* 0xffffffffff067424 */ /* 0x000fe200078e00ff */
[----:B------:R-:W0:Y:S01]  /*f8b0*/  @P1 S2R R3, SR_CgaCtaId ;  /* 0x0000000000031919 */ /* 0x000e220000008800 */
[----:B------:R-:W-:Y:S02]  /*f8c0*/  @P1 MOV R2, 0x400 ;  /* 0x0000040000021802 */ /* 0x000fe40000000f00 */
[----:B------:R-:W-:Y:S02]  /*f8d0*/  PLOP3.LUT P3, PT, PT, PT, UP0, 0x80, 0x0 ;  /* 0x000000000000781c */ /* 0x000fe40003f6f008 */
[----:B0-----:R-:W-:Y:S01]  /*f8e0*/  @P1 LEA R4, R3, R2, 0x18 ;  /* 0x0000000203041211 */ /* 0x001fe200078ec0ff */
[----:B------:R-:W-:Y:S01]  /*f8f0*/  IMAD.WIDE.U32 R2, R5, -0x55555555, RZ ;  /* 0xaaaaaaab05027825 */ /* 0x000fe200078e00ff */
[----:B------:R-:W-:Y:S02]  /*f900*/  SEL R2, RZ, 0x1, !P0 ;  /* 0x00000001ff027807 */ /* 0x000fe40004000000 */
[----:B------:R0:W-:Y:S02]  /*f910*/  @P1 SYNCS.ARRIVE.TRANS64.A1T0 RZ, [R4+URZ+0x48], RZ ;  /* 0x000048ff04ff19a7 */ /* 0x0001e4000810003f */
[----:B------:R-:W-:-:S02]  /*f920*/  LOP3.LUT R9, R9, R2, RZ, 0x3c, !PT ;  /* 0x0000000209097212 */ /* 0x000fc400078e3cff */
[----:B------:R-:W-:Y:S02]  /*f930*/  PRMT R2, RZ, 0x7610, R2 ;  /* 0x00007610ff027816 */ /* 0x000fe40000000002 */
[----:B0-----:R-:W-:-:S04]  /*f940*/  SHF.R.U32.HI R4, RZ, 0x1, R3 ;  /* 0x00000001ff047819 */ /* 0x001fc80000011603 */
[----:B------:R-:W-:Y:S01]  /*f950*/  @P3 LOP3.LUT R9, R9, 0x1, R4, 0x78, !PT ;  /* 0x0000000109093812 */ /* 0x000fe200078e7804 */
[----:B------:R-:W-:Y:S02]  /*f960*/  IMAD R12, R4, -0x3, R5 ;  /* 0xfffffffd040c7824 */ /* 0x000fe400078e0205 */
[----:B------:R-:W-:Y:S01]  /*f970*/  IMAD.MOV.U32 R5, RZ, RZ, -0x1 ;  /* 0xffffffffff057424 */ /* 0x000fe200078e00ff */
[----:B---3--:R-:W-:-:S04]  /*f980*/  IADD3 R14, P1, R14, UR22, RZ ;  /* 0x000000160e0e7c10 */ /* 0x008fc8000ff3e0ff */
[----:B--2---:R-:W-:Y:S01]  /*f990*/  IADD3.X R17, R17, UR18, RZ, P1, !PT ;  /* 0x0000001211117c10 */ /* 0x004fe20008ffe4ff */
[----:B------:R0:W-:Y:S01]  /*f9a0*/  STL [R1+0x84], R14 ;  /* 0x0000840e01007387 */ /* 0x0001e20000100800 */
[----:B------:R-:W-:-:S03]  /*f9b0*/  ISETP.GE.U32.AND P0, PT, R14, UR8, PT ;  /* 0x000000080e007c0c */ /* 0x000fc6000bf06070 */
[----:B------:R0:W-:Y:S01]  /*f9c0*/  STL [R1+0x80], R17 ;  /* 0x0000801101007387 */ /* 0x0001e20000100800 */
[----:B------:R-:W-:-:S13]  /*f9d0*/  ISETP.GE.U32.AND.EX P0, PT, R17, UR9, PT, P0 ;  /* 0x0000000911007c0c */ /* 0x000fda000bf06100 */
[----:B0-----:R-:W-:Y:S05]  /*f9e0*/  @P0 BRA `(.L_x_311) ;  /* 0x0000000400500947 */ /* 0x001fea0003800000 */
[----:B------:R-:W-:Y:S01]  /*f9f0*/  ULDC.64 UR8, c[0x0][0x628] ;  /* 0x00018a0000087ab9 */ /* 0x000fe20000000a00 */
[----:B------:R-:W0:Y:S01]  /*fa00*/  S2R R13, SR_CTAID.X ;  /* 0x00000000000d7919 */ /* 0x000e220000002500 */
[----:B------:R-:W-:Y:S01]  /*fa10*/  ISETP.NE.U32.AND P0, PT, RZ, UR8, PT ;  /* 0x00000008ff007c0c */ /* 0x000fe2000bf05070 */
[----:B------:R-:W-:Y:S01]  /*fa20*/  ULDC UR10, c[0x0][0x630] ;  /* 0x00018c00000a7ab9 */ /* 0x000fe20000000800 */
[----:B------:R-:W-:Y:S01]  /*fa30*/  IMAD.MOV.U32 R2, RZ, RZ, R14 ;  /* 0x000000ffff027224 */ /* 0x000fe200078e000e */
[----:B------:R-:W1:Y:S01]  /*fa40*/  S2R R10, SR_CTAID.Y ;  /* 0x00000000000a7919 */ /* 0x000e620000002600 */
[----:B------:R-:W-:Y:S01]  /*fa50*/  ISETP.NE.AND.EX P0, PT, RZ, UR9, PT, P0 ;  /* 0x00000009ff007c0c */ /* 0x000fe2000bf05300 */
[----:B------:R-:W-:-:S12]  /*fa60*/  IMAD.MOV.U32 R3, RZ, RZ, R17 ;  /* 0x000000ffff037224 */ /* 0x000fd800078e0011 */
[----:B------:R-:W-:Y:S05]  /*fa70*/  @!P0 BRA `(.L_x_312) ;  /* 0x0000000000288947 */ /* 0x000fea0003800000 */
[----:B------:R-:W-:Y:S02]  /*fa80*/  ULDC UR7, c[0x0][0x634] ;  /* 0x00018d0000077ab9 */ /* 0x000fe40000000800 */
[----:B------:R-:W-:-:S05]  /*fa90*/  IADD3 R7, P0, R14, UR7, RZ ;  /* 0x000000070e077c10 */ /* 0x000fca000ff1e0ff */
[----:B------:R-:W-:-:S04]  /*faa0*/  IMAD.X R15, RZ, RZ, R17, P0 ;  /* 0x000000ffff0f7224 */ /* 0x000fc800000e0611 */
[----:B------:R-:W-:-:S04]  /*fab0*/  IMAD.WIDE.U32 R4, R15, UR8, RZ ;  /* 0x000000080f047c25 */ /* 0x000fc8000f8e00ff */
[----:B------:R-:W-:-:S04]  /*fac0*/  IMAD.WIDE.U32 R4, P0, R7, UR9, R4 ;  /* 0x0000000907047c25 */ /* 0x000fc8000f800004 */
[----:B------:R-:W-:-:S04]  /*fad0*/  IMAD.WIDE.U32 R6, R7, UR8, RZ ;  /* 0x0000000807067c25 */ /* 0x000fc8000f8e00ff */
[----:B------:R-:W-:Y:S01]  /*fae0*/  IMAD.X R3, RZ, RZ, RZ, P0 ;  /* 0x000000ffff037224 */ /* 0x000fe200000e06ff */
[----:B------:R-:W-:Y:S01]  /*faf0*/  IADD3 RZ, P0, R7, R4, RZ ;  /* 0x0000000407ff7210 */ /* 0x000fe20007f1e0ff */
[----:B------:R-:W-:-:S04]  /*fb00*/  IMAD.MOV.U32 R2, RZ, RZ, R5 ;  /* 0x000000ffff027224 */ /* 0x000fc800078e0005 */
[----:B------:R-:W-:-:S08]  /*fb10*/  IMAD.WIDE.U32.X R2, R15, UR9, R2, P0 ;  /* 0x000000090f027c25 */ /* 0x000fd000080e0402 */
.L_x_312:
[--C-:B------:R-:W-:Y:S01]  /*fb20*/  SHF.R.U64 R6, R2, UR10, R3.reuse ;  /* 0x0000000a02067c19 */ /* 0x100fe20008001203 */
[----:B------:R-:W-:Y:S01]  /*fb30*/  ULDC.64 UR8, c[0x0][0x620] ;  /* 0x0001880000087ab9 */ /* 0x000fe20000000a00 */
[----:B------:R-:W-:Y:S01]  /*fb40*/  SHF.R.U32.HI R2, RZ, UR10, R3 ;  /* 0x0000000aff027c19 */ /* 0x000fe20008011603 */
[----:B------:R-:W-:Y:S01]  /*fb50*/  IMAD.MOV.U32 R3, RZ, RZ, R17 ;  /* 0x000000ffff037224 */ /* 0x000fe200078e0011 */
[----:B------:R-:W-:Y:S01]  /*fb60*/  IADD3 R5, P0, RZ, -R6, RZ ;  /* 0x80000006ff057210 */ /* 0x000fe20007f1e0ff */
[----:B------:R-:W-:Y:S01]  /*fb70*/  ULDC UR7, c[0x0][0x150] ;  /* 0x0000540000077ab9 */ /* 0x000fe20000000800 */
[----:B0-----:R-:W-:Y:S01]  /*fb80*/  I2FP.F32.U32 R7, R13 ;  /* 0x0000000d00077245 */ /* 0x001fe20000201000 */
[----:B------:R-:W0:Y:S01]  /*fb90*/  LDC R18, c[0x0][0x144] ;  /* 0x00005100ff127b82 */ /* 0x000e220000000800 */
[----:B------:R-:W-:Y:S01]  /*fba0*/  ULDC.64 UR10, c[0x0][0x640] ;  /* 0x00019000000a7ab9 */ /* 0x000fe20000000a00 */
[----:B------:R-:W-:Y:S01]  /*fbb0*/  IMAD.X R2, RZ, RZ, ~R2, P0 ;  /* 0x000000ffff027224 */ /* 0x000fe200000e0e02 */
[----:B------:R-:W-:-:S03]  /*fbc0*/  ISETP.NE.U32.AND P0, PT, RZ, UR10, PT ;  /* 0x0000000aff007c0c */ /* 0x000fc6000bf05070 */
[----:B------:R-:W-:Y:S01]  /*fbd0*/  IMAD R4, R2, UR8, RZ ;  /* 0x0000000802047c24 */ /* 0x000fe2000f8e02ff */
[----:B------:R-:W-:Y:S01]  /*fbe0*/  ISETP.NE.AND.EX P0, PT, RZ, UR11, PT, P0 ;  /* 0x0000000bff007c0c */ /* 0x000fe2000bf05300 */
[----:B------:R-:W-:Y:S01]  /*fbf0*/  IMAD.MOV.U32 R2, RZ, RZ, R14 ;  /* 0x000000ffff027224 */ /* 0x000fe200078e000e */
[----:B------:R-:W2:Y:S03]  /*fc00*/  LDC R15, c[0x0][0x148] ;  /* 0x00005200ff0f7b82 */ /* 0x000ea60000000800 */
[----:B------:R-:W-:Y:S01]  /*fc10*/  IMAD.WIDE.U32 R2, R5, UR8, R2 ;  /* 0x0000000805027c25 */ /* 0x000fe2000f8e0002 */
[----:B------:R-:W-:-:S03]  /*fc20*/  ULDC UR8, c[0x0][0x154] ;  /* 0x0000550000087ab9 */ /* 0x000fc60000000800 */
[----:B------:R-:W-:Y:S02]  /*fc30*/  IMAD R5, R5, UR9, R4 ;  /* 0x0000000905057c24 */ /* 0x000fe4000f8e0204 */
[----:B------:R-:W-:Y:S01]  /*fc40*/  FMUL R4, R7, UR7 ;  /* 0x0000000707047c20 */ /* 0x000fe20008400000 */
[----:B------:R-:W-:Y:S01]  /*fc50*/  ULDC UR7, c[0x0][0x618] ;  /* 0x0001860000077ab9 */ /* 0x000fe20000000800 */
[----:B------:R-:W-:Y:S01]  /*fc60*/  ULDC UR9, c[0x0][0x608] ;  /* 0x0001820000097ab9 */ /* 0x000fe20000000800 */
[----:B------:R-:W-:-:S03]  /*fc70*/  IMAD.IADD R3, R3, 0x1, R5 ;  /* 0x0000000103037824 */ /* 0x000fc600078e0205 */
[----:B------:R-:W3:Y:S02]  /*fc80*/  F2I.U32.TRUNC.NTZ R4, R4 ;  /* 0x0000000400047305 */ /* 0x000ee4000020f000 */
[----:B------:R-:W-:Y:S02]  /*fc90*/  SHF.R.U64 R7, R2, UR7, R3 ;  /* 0x0000000702077c19 */ /* 0x000fe40008001203 */
[----:B-1----:R-:W-:-:S05]  /*fca0*/  I2FP.F32.U32 R2, R10 ;  /* 0x0000000a00027245 */ /* 0x002fca0000201000 */
[----:B------:R-:W-:Y:S01]  /*fcb0*/  FMUL R5, R2, UR8 ;  /* 0x0000000802057c20 */ /* 0x000fe20008400000 */
[----:B------:R-:W-:Y:S01]  /*fcc0*/  SHF.R.U32.HI R2, RZ, UR7, R3 ;  /* 0x00000007ff027c19 */ /* 0x000fe20008011603 */
[----:B------:R-:W-:Y:S02]  /*fcd0*/  ULDC UR7, c[0x0][0x658] ;  /* 0x0001960000077ab9 */ /* 0x000fe40000000800 */
[----:B------:R1:W4:Y:S01]  /*fce0*/  F2I.U32.TRUNC.NTZ R19, R5 ;  /* 0x0000000500137305 */ /* 0x000322000020f000 */
[----:B------:R-:W-:Y:S01]  /*fcf0*/  SHF.R.U64 R16, R7, UR9, R2 ;  /* 0x0000000907107c19 */ /* 0x000fe20008001202 */
[----:B---3--:R-:W-:Y:S01]  /*fd00*/  IMAD.MOV R4, RZ, RZ, -R4 ;  /* 0x000000ffff047224 */ /* 0x008fe200078e0a04 */
[----:B------:R-:W-:-:S03]  /*fd10*/  SHF.R.U32.HI R3, RZ, UR9, R2 ;  /* 0x00000009ff037c19 */ /* 0x000fc60008011602 */
[----:B0-----:R-:W-:Y:S01]  /*fd20*/  IMAD R13, R18, R4, R13 ;  /* 0x00000004120d7224 */ /* 0x001fe200078e020d */
[--C-:B------:R-:W-:Y:S02]  /*fd30*/  SHF.R.U64 R14, R16, UR7, R3.reuse ;  /* 0x00000007100e7c19 */ /* 0x100fe40008001203 */
[----:B------:R-:W-:-:S03]  /*fd40*/  SHF.R.U32.HI R17, RZ, UR7, R3 ;  /* 0x00000007ff117c19 */ /* 0x000fc60008011603 */
[----:B------:R-:W-:Y:S02]  /*fd50*/  IMAD.MOV.U32 R2, RZ, RZ, R14 ;  /* 0x000000ffff027224 */ /* 0x000fe400078e000e */
[----:B------:R-:W-:Y:S01]  /*fd60*/  IMAD.MOV.U32 R3, RZ, RZ, R17 ;  /* 0x000000ffff037224 */ /* 0x000fe200078e0011 */
[----:B-12-4-:R-:W-:Y:S06]  /*fd70*/  @!P0 BRA `(.L_x_313) ;  /* 0x0000000000288947 */ /* 0x016fec0003800000 */
[----:B------:R-:W-:Y:S02]  /*fd80*/  ULDC UR7, c[0x0][0x64c] ;  /* 0x0001930000077ab9 */ /* 0x000fe40000000800 */
[----:B------:R-:W-:-:S05]  /*fd90*/  IADD3 R3, P0, R14, UR7, RZ ;  /* 0x000000070e037c10 */ /* 0x000fca000ff1e0ff */
[----:B------:R-:W-:-:S04]  /*fda0*/  IMAD.X R17, RZ, RZ, R17, P0 ;  /* 0x000000ffff117224 */ /* 0x000fc800000e0611 */
[----:B------:R-:W-:-:S04]  /*fdb0*/  IMAD.WIDE.U32 R4, R17, UR10, RZ ;  /* 0x0000000a11047c25 */ /* 0x000fc8000f8e00ff */
[----:B------:R-:W-:-:S04]  /*fdc0*/  IMAD.WIDE.U32 R4, P0, R3, UR11, R4 ;  /* 0x0000000b03047c25 */ /* 0x000fc8000f800004 */
[----:B------:R-:W-:-:S04]  /*fdd0*/  IMAD.WIDE.U32 R2, R3, UR10, RZ ;  /* 0x0000000a03027c25 */ /* 0x000fc8000f8e00ff */
[----:B------:R-:W-:Y:S01]  /*fde0*/  IMAD.MOV.U32 R2, RZ, RZ, R5 ;  /* 0x000000ffff027224 */ /* 0x000fe200078e0005 */
[----:B------:R-:W-:Y:S01]  /*fdf0*/  IADD3 RZ, P1, R3, R4, RZ ;  /* 0x0000000403ff7210 */ /* 0x000fe20007f3e0ff */
[----:B------:R-:W-:-:S04]  /*fe00*/  IMAD.X R3, RZ, RZ, RZ, P0 ;  /* 0x000000ffff037224 */ /* 0x000fc800000e06ff */
[----:B------:R-:W-:-:S08]  /*fe10*/  IMAD.WIDE.U32.X R2, R17, UR11, R2, P1 ;  /* 0x0000000b11027c25 */ /* 0x000fd000088e0402 */
.L_x_313:
[----:B------:R-:W-:Y:S01]  /*fe20*/  ULDC UR7, c[0x0][0x648] ;  /* 0x0001920000077ab9 */ /* 0x000fe20000000800 */
[----:B------:R-:W-:Y:S01]  /*fe30*/  LOP3.LUT R16, R16, UR6, RZ, 0xc0, !PT ;  /* 0x0000000610107c12 */ /* 0x000fe2000f8ec0ff */
[----:B------:R-:W-:Y:S01]  /*fe40*/  IMAD.MOV R19, RZ, RZ, -R19 ;  /* 0x000000ffff137224 */ /* 0x000fe200078e0a13 */
[----:B------:R-:W-:Y:S01]  /*fe50*/  SHF.R.U64 R3, R2, UR7, R3 ;  /* 0x0000000702037c19 */ /* 0x000fe20008001203 */
[----:B------:R-:W-:Y:S01]  /*fe60*/  ULDC UR7, c[0x0][0x638] ;  /* 0x00018e0000077ab9 */ /* 0x000fe20000000800 */
[----:B------:R-:W-:Y:S01]  /*fe70*/  LOP3.LUT R7, R7, UR4, RZ, 0xc0, !PT ;  /* 0x0000000407077c12 */ /* 0x000fe2000f8ec0ff */
[----:B------:R-:W-:Y:S01]  /*fe80*/  @P2 IMAD R13, R15, R19, R10 ;  /* 0x000000130f0d2224 */ /* 0x000fe200078e020a */
[----:B------:R-:W-:Y:S01]  /*fe90*/  ULDC UR8, c[0x0][0x610] ;  /* 0x0001840000087ab9 */ /* 0x000fe20000000800 */
[----:B------:R-:W-:Y:S02]  /*fea0*/  IMAD.MOV R5, RZ, RZ, -R3 ;  /* 0x000000ffff057224 */ /* 0x000fe400078e0a03 */
[----:B------:R-:W-:-:S02]  /*feb0*/  IMAD R16, R3, UR5, R16 ;  /* 0x0000000503107c24 */ /* 0x000fc4000f8e0210 */
[----:B------:R-:W-:Y:S01]  /*fec0*/  IMAD R14, R5, UR7, R14 ;  /* 0x00000007050e7c24 */ /* 0x000fe2000f8e020e */
[----:B------:R-:W-:Y:S01]  /*fed0*/  ULDC UR7, c[0x0][0x600] ;  /* 0x0001800000077ab9 */ /* 0x000fe20000000800 */
[----:B------:R-:W-:Y:S02]  /*fee0*/  IMAD R13, R16, UR8, R13 ;  /* 0x00000008100d7c24 */ /* 0x000fe4000f8e020d */
[----:B------:R-:W-:Y:S02]  /*fef0*/  IMAD R14, R14, UR7, R7 ;  /* 0x000000070e0e7c24 */ /* 0x000fe4000f8e0207 */
[----:B------:R-:W-:-:S03]  /*ff00*/  IMAD.MOV.U32 R2, RZ, RZ, 0x1 ;  /* 0x00000001ff027424 */ /* 0x000fc600078e00ff */
[----:B------:R-:W-:Y:S02]  /*ff10*/  SEL R7, R14, R13, !P2 ;  /* 0x0000000d0e077207 */ /* 0x000fe40005000000 */
[----:B------:R-:W-:-:S07]  /*ff20*/  SEL R5, R13, R14, !P2 ;  /* 0x0000000e0d057207 */ /* 0x000fce0005000000 */
.L_x_311:
[----:B------:R-:W-:Y:S05]  /*ff30*/  BSYNC B1 ;  /* 0x0000000000017941 */ /* 0x000fea0003800000 */
.L_x_310:
[----:B------:R-:W-:-:S13]  /*ff40*/  LOP3.LUT P0, RZ, R2, 0xff, RZ, 0xc0, !PT ;  /* 0x000000ff02ff7812 */ /* 0x000fda000780c0ff */
[----:B------:R-:W-:Y:S05]  /*ff50*/  @P0 BRA `(.L_x_314) ;  /* 0xfffffff400240947 */ /* 0x000fea000383ffff */
[----:B------:R-:W-:Y:S05]  /*ff60*/  BSYNC B0 ;  /* 0x0000000000007941 */ /* 0x000fea0003800000 */
.L_x_303:
[----:B------:R-:W-:-:S03]  /*ff70*/  UMOV UR7, 0xffffffff ;  /* 0xffffffff00077882 */ /* 0x000fc60000000000 */
[----:B------:R-:W-:Y:S05]  /*ff80*/  BRA.DIV UR7, `(.L_x_315) ;  /* 0x0000000607047947 */ /* 0x000fea000b800000 */
[----:B------:R-:W-:-:S13]  /*ff90*/  ELECT P0, URZ, PT ;  /* 0x00000000003f782f */ /* 0x000fda0003800000 */
.L_x_328:
[----:B------:R-:W-:Y:S04]  /*ffa0*/  BSSY B0, `(.L_x_316) ;  /* 0x0000023000007945 */ /* 0x000fe80003800000 */
[----:B------:R-:W-:Y:S05]  /*ffb0*/  @!P0 BRA `(.L_x_317) ;  /* 0x0000000000848947 */ /* 0x000fea0003800000 */
[----:B------:R-:W-:-:S04]  /*ffc0*/  ULOP3.LUT UR7, UR13, 0x2, URZ, 0xfc, !UPT ;  /* 0x000000020d077892 */ /* 0x000fc8000f8efc3f */
[----:B------:R-:W-:-:S06]  /*ffd0*/  UISETP.NE.AND UP0, UPT, UR7, 0x3, UPT ;  /* 0x000000030700788c */ /* 0x000fcc000bf05270 */
[----:B------:R-:W-:-:S13]  /*ffe0*/  PLOP3.LUT P0, PT, PT, PT, UP0, 0x80, 0x0 ;  /* 0x000000000000781c */ /* 0x000fda0003f0f008 */
[----:B------:R-:W-:Y:S05]  /*fff0*/  @!P0 BRA `(.L_x_318) ;  /* 0x0000000000048947 */ /* 0x000fea0003800000 */
[----:B------:R-:W-:Y:S01]  /*10000*/  BPT.TRAP 0x1 ;  /* 0x000000040000795c */ /* 0x000fe20000300000 */
.L_x_318:
[----:B------:R-:W0:Y:S01]  /*10010*/  S2R R3, SR_CgaCtaId ;  /* 0x0000000000037919 */ /* 0x000e220000008800 */
[----:B------:R-:W-:Y:S02]  /*10020*/  MOV R0, 0x400 ;  /* 0x0000040000007802 */ /* 0x000fe40000000f00 */
[----:B------:R-:W-:Y:S02]  /*10030*/  SHF.L.U32 R2, R9, 0x1f, RZ ;  /* 0x0000001f09027819 */ /* 0x000fe400000006ff */
[----:B0-----:R-:W-:-:S05]  /*10040*/  LEA R3, R3, R0, 0x18 ;  /* 0x0000000003037211 */ /* 0x001fca00078ec0ff */
[----:B------:R-:W-:-:S04]  /*10050*/  VIADD R3, R3, 0x18 ;  /* 0x0000001803037836 */ /* 0x000fc80000000000 */
[C---:B------:R-:W-:Y:S02]  /*10060*/  IMAD R5, R12.reuse, 0x8, R3 ;  /* 0x000000080c057824 */ /* 0x040fe400078e0203 */
[----:B------:R-:W-:Y:S02]  /*10070*/  VIADD R12, R12, 0x1 ;  /* 0x000000010c0c7836 */ /* 0x000fe40000000000 */
[----:B------:R-:W0:Y:S03]  /*10080*/  SYNCS.PHASECHK.TRANS64.TRYWAIT P0, [R5+URZ], R2 ;  /* 0x00000002050075a7 */ /* 0x000e26000800017f */
[----:B------:R-:W-:-:S04]  /*10090*/  ISETP.NE.AND P1, PT, R12, 0x3, PT ;  /* 0x000000030c00780c */ /* 0x000fc80003f25270 */
[----:B------:R-:W-:Y:S02]  /*100a0*/  SEL R0, RZ, 0x1, P1 ;  /* 0x00000001ff007807 */ /* 0x000fe40000800000 */
[----:B------:R-:W-:Y:S02]  /*100b0*/  SEL R12, R12, RZ, P1 ;  /* 0x000000ff0c0c7207 */ /* 0x000fe40000800000 */
[----:B------:R-:W-:-:S03]  /*100c0*/  LOP3.LUT R9, R9, R0, RZ, 0x3c, !PT ;  /* 0x0000000009097212 */ /* 0x000fc600078e3cff */
[----:B------:R-:W-:Y:S01]  /*100d0*/  IMAD R7, R12, 0x8, R3 ;  /* 0x000000080c077824 */ /* 0x000fe200078e0203 */
[----:B------:R-:W-:Y:S01]  /*100e0*/  SHF.L.U32 R4, R9, 0x1f, RZ ;  /* 0x0000001f09047819 */ /* 0x000fe200000006ff */
[----:B0-----:R-:W-:Y:S06]  /*100f0*/  @!P0 BRA `(.L_x_319) ;  /* 0x0000000000c88947 */ /* 0x001fec0003800000 */
.L_x_329:
[----:B------:R-:W1:Y:S01]  /*10100*/  SYNCS.PHASECHK.TRANS64.TRYWAIT P0, [R7+URZ], R4 ;  /* 0x00000004070075a7 */ /* 0x000e62000800017f */
[----:B------:R-:W-:-:S05]  /*10110*/  VIADD R0, R12, 0x1 ;  /* 0x000000010c007836 */ /* 0x000fca0000000000 */
[----:B------:R-:W-:-:S04]  /*10120*/  ISETP.NE.AND P1, PT, R0, 0x3, PT ;  /* 0x000000030000780c */ /* 0x000fc80003f25270 */
[----:B0-----:R-:W-:Y:S02]  /*10130*/  SEL R2, RZ, 0x1, P1 ;  /* 0x00000001ff027807 */ /* 0x001fe40000800000 */
[----:B------:R-:W-:Y:S02]  /*10140*/  SEL R0, R0, RZ, P1 ;  /* 0x000000ff00007207 */ /* 0x000fe40000800000 */
[----:B------:R-:W-:Y:S01]  /*10150*/  LOP3.LUT R2, R9, R2, RZ, 0x3c, !PT ;  /* 0x0000000209027212 */ /* 0x000fe200078e3cff */
[----:B-1----:R-:W-:Y:S06]  /*10160*/  @!P0 BRA `(.L_x_320) ;  /* 0x0000000000c08947 */ /* 0x002fec0003800000 */
.L_x_330:
[----:B------:R-:W-:Y:S01]  /*10170*/  IMAD R3, R0, 0x8, R3 ;  /* 0x0000000800037824 */ /* 0x000fe200078e0203 */
[----:B------:R-:W-:-:S07]  /*10180*/  SHF.L.U32 R0, R2, 0x1f, RZ ;  /* 0x0000001f02007819 */ /* 0x000fce00000006ff */
.L_x_321:
[----:B-1----:R1:W2:Y:S02]  /*10190*/  SYNCS.PHASECHK.TRANS64.TRYWAIT P0, [R3+URZ], R0 ;  /* 0x00000000030075a7 */ /* 0x0022a4000800017f */
[----:B--2---:R-:W-:Y:S05]  /*101a0*/  @!P0 NANOSLEEP.SYNCS 0x989680 ;  /* 0x009896800000895d */ /* 0x004fea0003900000 */
[----:B------:R-:W2:Y:S02]  /*101b0*/  @!P0 SYNCS.PHASECHK.TRANS64 P0, [R3+URZ], R0 ;  /* 0x00000000030085a7 */ /* 0x000ea4000800007f */
[----:B--2---:R-:W-:Y:S05]  /*101c0*/  @!P0 BRA `(.L_x_321) ;  /* 0xfffffffc00f08947 */ /* 0x004fea000383ffff */
.L_x_317:
[----:B------:R-:W-:Y:S05]  /*101d0*/  BSYNC B0 ;  /* 0x0000000000007941 */ /* 0x000fea0003800000 */
.L_x_316:
[----:B------:R-:W-:Y:S05]  /*101e0*/  EXIT ;  /* 0x000000000000794d */ /* 0x000fea0003800000 */
.L_x_21:
[----:B-1----:R-:W-:-:S04]  /*101f0*/  IMAD.U32 R3, RZ, RZ, UR6 ;  /* 0x00000006ff037e24 */ /* 0x002fc8000f8e00ff */
[----:B------:R1:W2:Y:S03]  /*10200*/  SYNCS.PHASECHK.TRANS64.TRYWAIT P0, [R3+URZ], R0 ;  /* 0x00000000030075a7 */ /* 0x0002a6000800017f */
[----:B--2---:R-:W-:Y:S05]  /*10210*/  @!P0 NANOSLEEP.SYNCS 0x989680 ;  /* 0x009896800000895d */ /* 0x004fea0003900000 */
[----:B------:R-:W2:Y:S02]  /*10220*/  @!P0 SYNCS.PHASECHK.TRANS64 P0, [R3+URZ], R0 ;  /* 0x00000000030085a7 */ /* 0x000ea4000800007f */
[----:B--2---:R-:W-:Y:S05]  /*10230*/  @!P0 BRA `(.L_x_21) ;  /* 0xfffffffc00ec8947 */ /* 0x004fea000383ffff */
[----:B------:R-:W-:Y:S05]  /*10240*/  BRA `(.L_x_20) ;  /* 0xffffff1800f07947 */ /* 0x000fea000383ffff */
.L_x_27:
[----:B-----5:R1:W-:Y:S02]  /*10250*/  STL [R1+0x90], R0 ;  /* 0x0000900001007387 */ /* 0x0203e40000100800 */
[----:B-1----:R-:W-:-:S04]  /*10260*/  IMAD.U32 R0, RZ, RZ, UR9 ;  /* 0x00000009ff007e24 */ /* 0x002fc8000f8e00ff */
[----:B------:R1:W3:Y:S03]  /*10270*/  SYNCS.PHASECHK.TRANS64.TRYWAIT P0, [R0+URZ], R229 ;  /* 0x000000e5000075a7 */ /* 0x0002e6000800017f */
[----:B---3--:R-:W-:Y:S05]  /*10280*/  @!P0 NANOSLEEP.SYNCS 0x989680 ;  /* 0x009896800000895d */ /* 0x008fea0003900000 */
[----:B------:R1:W3:Y:S02]  /*10290*/  @!P0 SYNCS.PHASECHK.TRANS64 P0, [R0+URZ], R229 ;  /* 0x000000e5000085a7 */ /* 0x0002e4000800007f */
[----:B-1----:R1:W5:Y:S02]  /*102a0*/  LDL.LU R0, [R1+0x90] ;  /* 0x0000900001007983 */ /* 0x0023640000300800 */
[----:B-1-3--:R-:W-:Y:S05]  /*102b0*/  @!P0 BRA `(.L_x_27) ;  /* 0xfffffffc00e48947 */ /* 0x00afea000383ffff */
[----:B------:R-:W-:Y:S05]  /*102c0*/  BRA `(.L_x_26) ;  /* 0xffffff2c00647947 */ /* 0x000fea000383ffff */
.L_x_304:
[----:B------:R-:W-:Y:S01]  /*102d0*/  BSSY B1, `(.L_x_322) ;  /* 0x0000006000017945 */ /* 0x000fe20003800000 */
[----:B------:R-:W-:-:S07]  /*102e0*/  IMAD.MOV.U32 R2, RZ, RZ, -0x1 ;  /* 0xffffffffff027424 */ /* 0x000fce00078e00ff */
[----:B------:R-:W-:Y:S05]  /*102f0*/  WARPSYNC.COLLECTIVE R2, `(.L_x_323) ;  /* 0x00000000020c7348 */ /* 0x000fea0003c00000 */
[----:B------:R-:W-:Y:S02]  /*10300*/  ELECT P0, UR62, PT ;  /* 0x00000000003e782f */ /* 0x000fe40003800000 */
[----:B------:R-:W-:Y:S01]  /*10310*/  MOV R2, UR62 ;  /* 0x0000003e00027c02 */ /* 0x000fe20008000f00 */
[----:B------:R-:W-:Y:S10]  /*10320*/  ENDCOLLECTIVE ;  /* 0x000000000000791b */ /* 0x000ff40003800000 */
.L_x_323:
[----:B------:R-:W-:Y:S05]  /*10330*/  BSYNC B1 ;  /* 0x0000000000017941 */ /* 0x000fea0003800000 */
.L_x_322:
[----:B------:R-:W-:Y:S05]  /*10340*/  BRA `(.L_x_324) ;  /* 0xfffffff000347947 */ /* 0x000fea000383ffff */
.L_x_307:
[----:B0-----:R0:W2:Y:S02]  /*10350*/  SYNCS.PHASECHK.TRANS64.TRYWAIT P0, [R13+URZ+0x18], R4 ;  /* 0x000018040d0075a7 */ /* 0x0010a4000800017f */
[----:B--2---:R-:W-:Y:S05]  /*10360*/  @!P0 NANOSLEEP.SYNCS 0x989680 ;  /* 0x009896800000895d */ /* 0x004fea0003900000 */
[----:B------:R-:W2:Y:S02]  /*10370*/  @!P0 SYNCS.PHASECHK.TRANS64 P0, [R13+URZ+0x18], R4 ;  /* 0x000018040d0085a7 */ /* 0x000ea4000800007f */
[----:B--2---:R-:W-:Y:S05]  /*10380*/  @!P0 BRA `(.L_x_307) ;  /* 0xfffffffc00f08947 */ /* 0x004fea000383ffff */
[----:B------:R-:W-:Y:S05]  /*10390*/  BRA `(.L_x_325) ;  /* 0xfffffff000707947 */ /* 0x000fea000383ffff */
.L_x_315:
[----:B------:R-:W-:Y:S01]  /*103a0*/  BSSY B0, `(.L_x_326) ;  /* 0x0000006000007945 */ /* 0x000fe20003800000 */
[----:B------:R-:W-:-:S07]  /*103b0*/  IMAD.MOV.U32 R2, RZ, RZ, -0x1 ;  /* 0xffffffffff027424 */ /* 0x000fce00078e00ff */
[----:B------:R-:W-:Y:S05]  /*103c0*/  WARPSYNC.COLLECTIVE R2, `(.L_x_327) ;  /* 0x00000000020c7348 */ /* 0x000fea0003c00000 */
[----:B------:R-:W-:Y:S02]  /*103d0*/  ELECT P0, UR62, PT ;  /* 0x00000000003e782f */ /* 0x000fe40003800000 */
[----:B------:R-:W-:Y:S01]  /*103e0*/  MOV R2, UR62 ;  /* 0x0000003e00027c02 */ /* 0x000fe20008000f00 */
[----:B------:R-:W-:Y:S10]  /*103f0*/  ENDCOLLECTIVE ;  /* 0x000000000000791b */ /* 0x000ff40003800000 */
.L_x_327:
[----:B------:R-:W-:Y:S05]  /*10400*/  BSYNC B0 ;  /* 0x0000000000007941 */ /* 0x000fea0003800000 */
.L_x_326:
[----:B------:R-:W-:Y:S05]  /*10410*/  BRA `(.L_x_328) ;  /* 0xfffffff800e07947 */ /* 0x000fea000383ffff */
.L_x_319:
[----:B0-----:R0:W1:Y:S02]  /*10420*/  SYNCS.PHASECHK.TRANS64.TRYWAIT P0, [R5+URZ], R2 ;  /* 0x00000002050075a7 */ /* 0x001064000800017f */
[----:B-1----:R-:W-:Y:S05]  /*10430*/  @!P0 NANOSLEEP.SYNCS 0x989680 ;  /* 0x009896800000895d */ /* 0x002fea0003900000 */
[----:B------:R-:W1:Y:S02]  /*10440*/  @!P0 SYNCS.PHASECHK.TRANS64 P0, [R5+URZ], R2 ;  /* 0x00000002050085a7 */ /* 0x000e64000800007f */
[----:B-1----:R-:W-:Y:S05]  /*10450*/  @!P0 BRA `(.L_x_319) ;  /* 0xfffffffc00f08947 */ /* 0x002fea000383ffff */
[----:B------:R-:W-:Y:S05]  /*10460*/  BRA `(.L_x_329) ;  /* 0xfffffffc00247947 */ /* 0x000fea000383ffff */
.L_x_320:
[----:B0-----:R0:W1:Y:S02]  /*10470*/  SYNCS.PHASECHK.TRANS64.TRYWAIT P0, [R7+URZ], R4 ;  /* 0x00000004070075a7 */ /* 0x001064000800017f */
[----:B-1----:R-:W-:Y:S05]  /*10480*/  @!P0 NANOSLEEP.SYNCS 0x989680 ;  /* 0x009896800000895d */ /* 0x002fea0003900000 */
[----:B------:R-:W1:Y:S02]  /*10490*/  @!P0 SYNCS.PHASECHK.TRANS64 P0, [R7+URZ], R4 ;  /* 0x00000004070085a7 */ /* 0x000e64000800007f */
[----:B-1----:R-:W-:Y:S05]  /*104a0*/  @!P0 BRA `(.L_x_320) ;  /* 0xfffffffc00f08947 */ /* 0x002fea000383ffff */
[----:B------:R-:W-:Y:S05]  /*104b0*/  BRA `(.L_x_330) ;  /* 0xfffffffc002c7947 */ /* 0x000fea000383ffff */
.L_x_331:
[----:B------:R-:W-:-:S00]  /*104c0*/  BRA `(.L_x_331) ;  /* 0xfffffffc00fc7947 */ /* 0x000fc0000383ffff */
[----:B------:R-:W-:-:S00]  /*104d0*/  NOP ;  /* 0x0000000000007918 */ /* 0x000fc00000000000 */
        /* <DEDUP_REMOVED lines=10> */
.L_x_332:


//--------------------- .nv.shared._ZN7cutlass13device_kernelINS_4gemm6kernel13GemmUniversalIN4cute5tupleIJiiiiEEENS1_10collective13CollectiveMmaINS1_37MainloopSm90TmaGmmaWarpSpecializedFP8ILi3ENS5_IJNS4_1CILi2EEENSA_ILi1EEESC_EEENS1_35KernelTmaWarpSpecializedCooperativeEEENS5_IJNSA_ILi128EEENSA_ILi256EEENSA_ILi64EEEEEENS_12float_e4m3_tENS5_IJlSC_lEEESK_SL_NS4_8TiledMMAINS4_8MMA_AtomIJNS4_4SM904GMMA31MMA_64x256x32_F32E4M3E4M3_SS_TNILNSP_7ScaleInE1ELSR_1EEEEEENS4_6LayoutISD_NS5_IJSC_NSA_ILi0EEESV_EEEEENS5_IJNS4_10UnderscoreESY_SY_EEEEENS4_13SM90_TMA_LOADENS4_14ComposedLayoutINS4_7SwizzleILi2ELi4ELi3EEENS4_18smem_ptr_flag_bitsILi8EEENSU_INS5_IJNSA_ILi8EEESI_EEENS5_IJSI_SC_EEEEEEEvNS4_8identityENS4_23SM90_TMA_LOAD_MULTICASTES1B_vS1C_EENS_8epilogue10collective6detail29Sm90TmaWarpSpecializedAdapterINS1G_15DefaultEpilogueISK_SL_SL_NS1F_6thread17LinearCombinationISK_Li1EffLNS1K_9ScaleType4KindE0ELNS_15FloatRoundStyleE2ESK_EENS1_15EpilogueDefaultEEEEEvvEEEEvNT_6ParamsE --------------------------
	.section	.nv.shared._ZN7cutlass13device_kernelINS_4gemm6kernel13GemmUniversalIN4cute5tupleIJiiiiEEENS1_10collective13CollectiveMmaINS1_37MainloopSm90TmaGmmaWarpSpecializedFP8ILi3ENS5_IJNS4_1CILi2EEENSA_ILi1EEESC_EEENS1_35KernelTmaWarpSpecializedCooperativeEEENS5_IJNSA_ILi128EEENSA_ILi256EEENSA_ILi64EEEEEENS_12float_e4m3_tENS5_IJlSC_lEEESK_SL_NS4_8TiledMMAINS4_8MMA_AtomIJNS4_4SM904GMMA31MMA_64x256x32_F32E4M3E4M3_SS_TNILNSP_7ScaleInE1ELSR_1EEEEEENS4_6LayoutISD_NS5_IJSC_NSA_ILi0EEESV_EEEEENS5_IJNS4_10UnderscoreESY_SY_EEEEENS4_13SM90_TMA_LOADENS4_14ComposedLayoutINS4_7SwizzleILi2ELi4ELi3EEENS4_18smem_ptr_flag_bitsILi8EEENSU_INS5_IJNSA_ILi8EEESI_EEENS5_IJSI_SC_EEEEEEEvNS4_8identityENS4_23SM90_TMA_LOAD_MULTICASTES1B_vS1C_EENS_8epilogue10collective6detail29Sm90TmaWarpSpecializedAdapterINS1G_15DefaultEpilogueISK_SL_SL_NS1F_6thread17LinearCombinationISK_Li1EffLNS1K_9ScaleType4KindE0ELNS_15FloatRoundStyleE2ESK_EENS1_15EpilogueDefaultEEEEEvvEEEEvNT_6ParamsE,"aw",@nobits
	.sectionflags	@""
	.align	16
	.zero		1024


//--------------------- .nv.shared.reserved.0     --------------------------
	.section	.nv.shared.reserved.0,"aw",@nobits
	.weak		__nv_reservedSMEM_offset_0_alias
	.size		__nv_reservedSMEM_offset_0_alias, 0, 0
	.other		__nv_reservedSMEM_offset_0_alias,@"STO_CUDA_RESERVED_SHARED STV_DEFAULT"
__nv_reservedSMEM_offset_0_alias:
	.zero		0


//--------------------- .nv.global                --------------------------
	.section	.nv.global,"aw",@nobits
.nv.global:
	.type		_ZN39_INTERNAL_2f1df74c_4_k_cu_eb5f3899_52284cute1_E,@object
	.size		_ZN39_INTERNAL_2f1df74c_4_k_cu_eb5f3899_52284cute1_E,(_ZN39_INTERNAL_2f1df74c_4_k_cu_eb5f3899_52284cuda3std3__45__cpo6cbeginE - _ZN39_INTERNAL_2f1df74c_4_k_cu_eb5f3899_52284cute1_E)
_ZN39_INTERNAL_2f1df74c_4_k_cu_eb5f3899_52284cute1_E:
	.zero		1
	.type		_ZN39_INTERNAL_2f1df74c_4_k_cu_eb5f3899_52284cuda3std3__45__cpo6cbeginE,@object
	.size		_ZN39_INTERNAL_2f1df74c_4_k_cu_eb5f3899_52284cuda3std3__45__cpo6cbeginE,(_ZN39_INTERNAL_2f1df74c_4_k_cu_eb5f3899_52284cuda3std3__48in_placeE - _ZN39_INTERNAL_2f1df74c_4_k_cu_eb5f3899_52284cuda3std3__45__cpo6cbeginE)
_ZN39_INTERNAL_2f1df74c_4_k_cu_eb5f3899_52284cuda3std3__45__cpo6cbeginE:
	.zero		1
	.type		_ZN39_INTERNAL_2f1df74c_4_k_cu_eb5f3899_52284cuda3std3__48in_placeE,@object
	.size		_ZN39_INTERNAL_2f1df74c_4_k_cu_eb5f3899_52284cuda3std3__48in_placeE,(_ZN39_INTERNAL_2f1df74c_4_k_cu_eb5f3899_52284cuda3std6ranges3__45__cpo9iter_moveE - _ZN39_INTERNAL_2f1df74c_4_k_cu_eb5f3899_52284cuda3std3__48in_placeE)
_ZN39_INTERNAL_2f1df74c_4_k_cu_eb5f3899_52284cuda3std3__48in_placeE:
	.zero		1
	.type		_ZN39_INTERNAL_2f1df74c_4_k_cu_eb5f3899_52284cuda3std6ranges3__45__cpo9iter_moveE,@object
	.size		_ZN39_INTERNAL_2f1df74c_4_k_cu_eb5f3899_52284cuda3std6ranges3__45__cpo9iter_moveE,(_ZN39_INTERNAL_2f1df74c_4_k_cu_eb5f3899_52284cuda3std3__45__cpo5beginE - _ZN39_INTERNAL_2f1df74c_4_k_cu_eb5f3899_52284cuda3std6ranges3__45__cpo9iter_moveE)
_ZN39_INTERNAL_2f1df74c_4_k_cu_eb5f3899_52284cuda3std6ranges3__45__cpo9iter_moveE:
	.zero		1
	.type		_ZN39_INTERNAL_2f1df74c_4_k_cu_eb5f3899_52284cuda3std3__45__cpo5beginE,@object
	.size		_ZN39_INTERNAL_2f1df74c_4_k_cu_eb5f3899_52284cuda3std3__45__cpo5beginE,(_ZN39_INTERNAL_2f1df74c_4_k_cu_eb5f3899_52284cuda3std3__441_GLOBAL__N__2f1df74c_4_k_cu_eb5f3899_52286ignoreE - _ZN39_INTERNAL_2f1df74c_4_k_cu_eb5f3899_52284cuda3std3__45__cpo5beginE)
_ZN39_INTERNAL_2f1df74c_4_k_cu_eb5f3899_52284cuda3std3__45__cpo5beginE:
	.zero		1
	.type		_ZN39_INTERNAL_2f1df74c_4_k_cu_eb5f3899_52284cuda3std3__441_GLOBAL__N__2f1df74c_4_k_cu_eb5f3899_52286ignoreE,@object
	.size		_ZN39_INTERNAL_2f1df74c_4_k_cu_eb5f3899_52284cuda3std3__441_GLOBAL__N__2f1df74c_4_k_cu_eb5f3899_52286ignoreE,(_ZN39_INTERNAL_2f1df74c_4_k_cu_eb5f3899_52284cute7productE - _ZN39_INTERNAL_2f1df74c_4_k_cu_eb5f3899_52284cuda3std3__441_GLOBAL__N__2f1df74c_4_k_cu_eb5f3899_52286ignoreE)
_ZN39_INTERNAL_2f1df74c_4_k_cu_eb5f3899_52284cuda3std3__441_GLOBAL__N__2f1df74c_4_k_cu_eb5f3899_52286ignoreE:
	.zero		1
	.type		_ZN39_INTERNAL_2f1df74c_4_k_cu_eb5f3899_52284cute7productE,@object
	.size		_ZN39_INTERNAL_2f1df74c_4_k_cu_eb5f3899_52284cute7productE,(_ZN39_INTERNAL_2f1df74c_4_k_cu_eb5f3899_52284cuda3std3__45__cpo3endE - _ZN39_INTERNAL_2f1df74c_4_k_cu_eb5f3899_52284cute7productE)
_ZN39_INTERNAL_2f1df74c_4_k_cu_eb5f3899_52284cute7productE:
	.zero		1
	.type		_ZN39_INTERNAL_2f1df74c_4_k_cu_eb5f3899_52284cuda3std3__45__cpo3endE,@object
	.size		_ZN39_INTERNAL_2f1df74c_4_k_cu_eb5f3899_52284cuda3std3__45__cpo3endE,(_ZN39_INTERNAL_2f1df74c_4_k_cu_eb5f3899_52284cuda3std3__419piecewise_constructE - _ZN39_INTERNAL_2f1df74c_4_k_cu_eb5f3899_52284cuda3std3__45__cpo3endE)
_ZN39_INTERNAL_2f1df74c_4_k_cu_eb5f3899_52284cuda3std3__45__cpo3endE:
	.zero		1
	.type		_ZN39_INTERNAL_2f1df74c_4_k_cu_eb5f3899_52284cuda3std3__419piecewise_constructE,@object
	.size		_ZN39_INTERNAL_2f1df74c_4_k_cu_eb5f3899_52284cuda3std3__419piecewise_constructE,(_ZN39_INTERNAL_2f1df74c_4_k_cu_eb5f3899_52284cuda3std3__45__cpo4cendE - _ZN39_INTERNAL_2f1df74c_4_k_cu_eb5f3899_52284cuda3std3__419piecewise_constructE)
_ZN39_INTERNAL_2f1df74c_4_k_cu_eb5f3899_52284cuda3std3__419piecewise_constructE:
	.zero		1
	.type		_ZN39_INTERNAL_2f1df74c_4_k_cu_eb5f3899_52284cuda3std3__45__cpo4cendE,@object
	.size		_ZN39_INTERNAL_2f1df74c_4_k_cu_eb5f3899_52284cuda3std3__45__cpo4cendE,(_ZN39_INTERNAL_2f1df74c_4_k_cu_eb5f3899_52284cuda3std6ranges3__45__cpo4swapE - _ZN39_INTERNAL_2f1df74c_4_k_cu_eb5f3899_52284cuda3std3__45__cpo4cendE)
_ZN39_INTERNAL_2f1df74c_4_k_cu_eb5f3899_52284cuda3std3__45__cpo4cendE:
	.zero		1
	.type		_ZN39_INTERNAL_2f1df74c_4_k_cu_eb5f3899_52284cuda3std6ranges3__45__cpo4swapE,@object
	.size		_ZN39_INTERNAL_2f1df74c_4_k_cu_eb5f3899_52284cuda3std6ranges3__45__cpo4swapE,(.L_7 - _ZN39_INTERNAL_2f1df74c_4_k_cu_eb5f3899_52284cuda3std6ranges3__45__cpo4swapE)
_ZN39_INTERNAL_2f1df74c_4_k_cu_eb5f3899_52284cuda3std6ranges3__45__cpo4swapE:
	.zero		1
.L_7:


//--------------------- .nv.constant0._ZN7cutlass13device_kernelINS_4gemm6kernel13GemmUniversalIN4cute5tupleIJiiiiEEENS1_10collective13CollectiveMmaINS1_37MainloopSm90TmaGmmaWarpSpecializedFP8ILi3ENS5_IJNS4_1CILi2EEENSA_ILi1EEESC_EEENS1_35KernelTmaWarpSpecializedCooperativeEEENS5_IJNSA_ILi128EEENSA_ILi256EEENSA_ILi64EEEEEENS_12float_e4m3_tENS5_IJlSC_lEEESK_SL_NS4_8TiledMMAINS4_8MMA_AtomIJNS4_4SM904GMMA31MMA_64x256x32_F32E4M3E4M3_SS_TNILNSP_7ScaleInE1ELSR_1EEEEEENS4_6LayoutISD_NS5_IJSC_NSA_ILi0EEESV_EEEEENS5_IJNS4_10UnderscoreESY_SY_EEEEENS4_13SM90_TMA_LOADENS4_14ComposedLayoutINS4_7SwizzleILi2ELi4ELi3EEENS4_18smem_ptr_flag_bitsILi8EEENSU_INS5_IJNSA_ILi8EEESI_EEENS5_IJSI_SC_EEEEEEEvNS4_8identityENS4_23SM90_TMA_LOAD_MULTICASTES1B_vS1C_EENS_8epilogue10collective6detail29Sm90TmaWarpSpecializedAdapterINS1G_15DefaultEpilogueISK_SL_SL_NS1F_6thread17LinearCombinationISK_Li1EffLNS1K_9ScaleType4KindE0ELNS_15FloatRoundStyleE2ESK_EENS1_15EpilogueDefaultEEEEEvvEEEEvNT_6ParamsE --------------------------
	.section	.nv.constant0._ZN7cutlass13device_kernelINS_4gemm6kernel13GemmUniversalIN4cute5tupleIJiiiiEEENS1_10collective13CollectiveMmaINS1_37MainloopSm90TmaGmmaWarpSpecializedFP8ILi3ENS5_IJNS4_1CILi2EEENSA_ILi1EEESC_EEENS1_35KernelTmaWarpSpecializedCooperativeEEENS5_IJNSA_ILi128EEENSA_ILi256EEENSA_ILi64EEEEEENS_12float_e4m3_tENS5_IJlSC_lEEESK_SL_NS4_8TiledMMAINS4_8MMA_AtomIJNS4_4SM904GMMA31MMA_64x256x32_F32E4M3E4M3_SS_TNILNSP_7ScaleInE1ELSR_1EEEEEENS4_6LayoutISD_NS5_IJSC_NSA_ILi0EEESV_EEEEENS5_IJNS4_10UnderscoreESY_SY_EEEEENS4_13SM90_TMA_LOADENS4_14ComposedLayoutINS4_7SwizzleILi2ELi4ELi3EEENS4_18smem_ptr_flag_bitsILi8EEENSU_INS5_IJNSA_ILi8EEESI_EEENS5_IJSI_SC_EEEEEEEvNS4_8identityENS4_23SM90_TMA_LOAD_MULTICASTES1B_vS1C_EENS_8epilogue10collective6detail29Sm90TmaWarpSpecializedAdapterINS1G_15DefaultEpilogueISK_SL_SL_NS1F_6thread17LinearCombinationISK_Li1EffLNS1K_9ScaleType4KindE0ELNS_15FloatRoundStyleE2ESK_EENS1_15EpilogueDefaultEEEEEvvEEEEvNT_6ParamsE,"a",@progbits
	.sectionflags	@""
	.align	4
.nv.constant0._ZN7cutlass13device_kernelINS_4gemm6kernel13GemmUniversalIN4cute5tupleIJiiiiEEENS1_10collective13CollectiveMmaINS1_37MainloopSm90TmaGmmaWarpSpecializedFP8ILi3ENS5_IJNS4_1CILi2EEENSA_ILi1EEESC_EEENS1_35KernelTmaWarpSpecializedCooperativeEEENS5_IJNSA_ILi128EEENSA_ILi256EEENSA_ILi64EEEEEENS_12float_e4m3_tENS5_IJlSC_lEEESK_SL_NS4_8TiledMMAINS4_8MMA_AtomIJNS4_4SM904GMMA31MMA_64x256x32_F32E4M3E4M3_SS_TNILNSP_7ScaleInE1ELSR_1EEEEEENS4_6LayoutISD_NS5_IJSC_NSA_ILi0EEESV_EEEEENS5_IJNS4_10UnderscoreESY_SY_EEEEENS4_13SM90_TMA_LOADENS4_14ComposedLayoutINS4_7SwizzleILi2ELi4ELi3EEENS4_18smem_ptr_flag_bitsILi8EEENSU_INS5_IJNSA_ILi8EEESI_EEENS5_IJSI_SC_EEEEEEEvNS4_8identityENS4_23SM90_TMA_LOAD_MULTICASTES1B_vS1C_EENS_8epilogue10collective6detail29Sm90TmaWarpSpecializedAdapterINS1G_15DefaultEpilogueISK_SL_SL_NS1F_6thread17LinearCombinationISK_Li1EffLNS1K_9ScaleType4KindE0ELNS_15FloatRoundStyleE2ESK_EENS1_15EpilogueDefaultEEEEEvvEEEEvNT_6ParamsE:
	.zero		1664


//--------------------- SYMBOLS --------------------------

	.type		.nv.reservedSmem.offset0,@object
	.size		.nv.reservedSmem.offset0,0x4
